//
// Generated by NVIDIA NVVM Compiler
//
// Compiler Build ID: CL-36424714
// Cuda compilation tools, release 13.0, V13.0.88
// Based on NVVM 20.0.0
//

.version 9.0
.target sm_100
.address_size 64

	// .globl	_Z22cuda_scale_grad_E2_GPUPdS_dS_iiiiii
.extern .func  (.param .b32 func_retval0) vprintf
(
	.param .b64 vprintf_param_0,
	.param .b64 vprintf_param_1
)
;
.global .align 1 .b8 _ZN34_INTERNAL_25e23326_4_k_cu_a706db864cuda3std3__45__cpo5beginE[1];
.global .align 1 .b8 _ZN34_INTERNAL_25e23326_4_k_cu_a706db864cuda3std3__45__cpo3endE[1];
.global .align 1 .b8 _ZN34_INTERNAL_25e23326_4_k_cu_a706db864cuda3std3__45__cpo6cbeginE[1];
.global .align 1 .b8 _ZN34_INTERNAL_25e23326_4_k_cu_a706db864cuda3std3__45__cpo4cendE[1];
.global .align 1 .b8 _ZN34_INTERNAL_25e23326_4_k_cu_a706db864cuda3std3__45__cpo6rbeginE[1];
.global .align 1 .b8 _ZN34_INTERNAL_25e23326_4_k_cu_a706db864cuda3std3__45__cpo4rendE[1];
.global .align 1 .b8 _ZN34_INTERNAL_25e23326_4_k_cu_a706db864cuda3std3__45__cpo7crbeginE[1];
.global .align 1 .b8 _ZN34_INTERNAL_25e23326_4_k_cu_a706db864cuda3std3__45__cpo5crendE[1];
.global .align 1 .b8 _ZN34_INTERNAL_25e23326_4_k_cu_a706db864cuda3std3__436_GLOBAL__N__25e23326_4_k_cu_a706db866ignoreE[1];
.global .align 1 .b8 _ZN34_INTERNAL_25e23326_4_k_cu_a706db864cuda3std3__419piecewise_constructE[1];
.global .align 1 .b8 _ZN34_INTERNAL_25e23326_4_k_cu_a706db864cuda3std3__48in_placeE[1];
.global .align 1 .b8 _ZN34_INTERNAL_25e23326_4_k_cu_a706db864cuda3std3__420unreachable_sentinelE[1];
.global .align 1 .b8 _ZN34_INTERNAL_25e23326_4_k_cu_a706db864cuda3std3__47nulloptE[1];
.global .align 1 .b8 _ZN34_INTERNAL_25e23326_4_k_cu_a706db864cuda3std3__48unexpectE[1];
.global .align 1 .b8 _ZN34_INTERNAL_25e23326_4_k_cu_a706db864cuda3std6ranges3__45__cpo4swapE[1];
.global .align 1 .b8 _ZN34_INTERNAL_25e23326_4_k_cu_a706db864cuda3std6ranges3__45__cpo9iter_moveE[1];
.global .align 1 .b8 _ZN34_INTERNAL_25e23326_4_k_cu_a706db864cuda3std6ranges3__45__cpo5beginE[1];
.global .align 1 .b8 _ZN34_INTERNAL_25e23326_4_k_cu_a706db864cuda3std6ranges3__45__cpo3endE[1];
.global .align 1 .b8 _ZN34_INTERNAL_25e23326_4_k_cu_a706db864cuda3std6ranges3__45__cpo6cbeginE[1];
.global .align 1 .b8 _ZN34_INTERNAL_25e23326_4_k_cu_a706db864cuda3std6ranges3__45__cpo4cendE[1];
.global .align 1 .b8 _ZN34_INTERNAL_25e23326_4_k_cu_a706db864cuda3std6ranges3__45__cpo7advanceE[1];
.global .align 1 .b8 _ZN34_INTERNAL_25e23326_4_k_cu_a706db864cuda3std6ranges3__45__cpo9iter_swapE[1];
.global .align 1 .b8 _ZN34_INTERNAL_25e23326_4_k_cu_a706db864cuda3std6ranges3__45__cpo4nextE[1];
.global .align 1 .b8 _ZN34_INTERNAL_25e23326_4_k_cu_a706db864cuda3std6ranges3__45__cpo4prevE[1];
.global .align 1 .b8 _ZN34_INTERNAL_25e23326_4_k_cu_a706db864cuda3std6ranges3__45__cpo4dataE[1];
.global .align 1 .b8 _ZN34_INTERNAL_25e23326_4_k_cu_a706db864cuda3std6ranges3__45__cpo5cdataE[1];
.global .align 1 .b8 _ZN34_INTERNAL_25e23326_4_k_cu_a706db864cuda3std6ranges3__45__cpo4sizeE[1];
.global .align 1 .b8 _ZN34_INTERNAL_25e23326_4_k_cu_a706db864cuda3std6ranges3__45__cpo5ssizeE[1];
.global .align 1 .b8 _ZN34_INTERNAL_25e23326_4_k_cu_a706db864cuda3std6ranges3__45__cpo8distanceE[1];
.global .align 1 .b8 _ZN34_INTERNAL_25e23326_4_k_cu_a706db866thrust24THRUST_300001_SM_1000_NS8cuda_cub3parE[1];
.global .align 1 .b8 _ZN34_INTERNAL_25e23326_4_k_cu_a706db866thrust24THRUST_300001_SM_1000_NS8cuda_cub10par_nosyncE[1];
.global .align 1 .b8 _ZN34_INTERNAL_25e23326_4_k_cu_a706db866thrust24THRUST_300001_SM_1000_NS6system6detail10sequential3seqE[1];
.global .align 1 .b8 _ZN34_INTERNAL_25e23326_4_k_cu_a706db866thrust24THRUST_300001_SM_1000_NS12placeholders2_1E[1];
.global .align 1 .b8 _ZN34_INTERNAL_25e23326_4_k_cu_a706db866thrust24THRUST_300001_SM_1000_NS12placeholders2_2E[1];
.global .align 1 .b8 _ZN34_INTERNAL_25e23326_4_k_cu_a706db866thrust24THRUST_300001_SM_1000_NS12placeholders2_3E[1];
.global .align 1 .b8 _ZN34_INTERNAL_25e23326_4_k_cu_a706db866thrust24THRUST_300001_SM_1000_NS12placeholders2_4E[1];
.global .align 1 .b8 _ZN34_INTERNAL_25e23326_4_k_cu_a706db866thrust24THRUST_300001_SM_1000_NS12placeholders2_5E[1];
.global .align 1 .b8 _ZN34_INTERNAL_25e23326_4_k_cu_a706db866thrust24THRUST_300001_SM_1000_NS12placeholders2_6E[1];
.global .align 1 .b8 _ZN34_INTERNAL_25e23326_4_k_cu_a706db866thrust24THRUST_300001_SM_1000_NS12placeholders2_7E[1];
.global .align 1 .b8 _ZN34_INTERNAL_25e23326_4_k_cu_a706db866thrust24THRUST_300001_SM_1000_NS12placeholders2_8E[1];
.global .align 1 .b8 _ZN34_INTERNAL_25e23326_4_k_cu_a706db866thrust24THRUST_300001_SM_1000_NS12placeholders2_9E[1];
.global .align 1 .b8 _ZN34_INTERNAL_25e23326_4_k_cu_a706db866thrust24THRUST_300001_SM_1000_NS12placeholders3_10E[1];
.global .align 1 .b8 _ZN34_INTERNAL_25e23326_4_k_cu_a706db866thrust24THRUST_300001_SM_1000_NS3seqE[1];
.global .align 1 .b8 $str[32] = {71, 80, 85, 32, 105, 61, 37, 100, 32, 106, 61, 37, 100, 32, 97, 110, 115, 61, 37, 108, 102, 32, 37, 108, 102, 32, 37, 108, 102, 32, 10};

.visible .entry _Z22cuda_scale_grad_E2_GPUPdS_dS_iiiiii(
	.param .u64 .ptr .align 1 _Z22cuda_scale_grad_E2_GPUPdS_dS_iiiiii_param_0,
	.param .u64 .ptr .align 1 _Z22cuda_scale_grad_E2_GPUPdS_dS_iiiiii_param_1,
	.param .f64 _Z22cuda_scale_grad_E2_GPUPdS_dS_iiiiii_param_2,
	.param .u64 .ptr .align 1 _Z22cuda_scale_grad_E2_GPUPdS_dS_iiiiii_param_3,
	.param .u32 _Z22cuda_scale_grad_E2_GPUPdS_dS_iiiiii_param_4,
	.param .u32 _Z22cuda_scale_grad_E2_GPUPdS_dS_iiiiii_param_5,
	.param .u32 _Z22cuda_scale_grad_E2_GPUPdS_dS_iiiiii_param_6,
	.param .u32 _Z22cuda_scale_grad_E2_GPUPdS_dS_iiiiii_param_7,
	.param .u32 _Z22cuda_scale_grad_E2_GPUPdS_dS_iiiiii_param_8,
	.param .u32 _Z22cuda_scale_grad_E2_GPUPdS_dS_iiiiii_param_9
)
{
	.local .align 16 .b8 	__local_depot0[32];
	.reg .b64 	%SP;
	.reg .b64 	%SPL;
	.reg .pred 	%p<10>;
	.reg .b32 	%r<17>;
	.reg .b64 	%rd<15>;
	.reg .b64 	%fd<11>;

	mov.u64 	%SPL, __local_depot0;
	cvta.local.u64 	%SP, %SPL;
	ld.param.u64 	%rd1, [_Z22cuda_scale_grad_E2_GPUPdS_dS_iiiiii_param_0];
	ld.param.u64 	%rd2, [_Z22cuda_scale_grad_E2_GPUPdS_dS_iiiiii_param_1];
	ld.param.f64 	%fd1, [_Z22cuda_scale_grad_E2_GPUPdS_dS_iiiiii_param_2];
	ld.param.u64 	%rd3, [_Z22cuda_scale_grad_E2_GPUPdS_dS_iiiiii_param_3];
	ld.param.u32 	%r4, [_Z22cuda_scale_grad_E2_GPUPdS_dS_iiiiii_param_4];
	ld.param.u32 	%r5, [_Z22cuda_scale_grad_E2_GPUPdS_dS_iiiiii_param_5];
	ld.param.u32 	%r6, [_Z22cuda_scale_grad_E2_GPUPdS_dS_iiiiii_param_6];
	ld.param.u32 	%r7, [_Z22cuda_scale_grad_E2_GPUPdS_dS_iiiiii_param_7];
	ld.param.u32 	%r3, [_Z22cuda_scale_grad_E2_GPUPdS_dS_iiiiii_param_9];
	mov.u32 	%r8, %ctaid.x;
	mov.u32 	%r9, %ntid.x;
	mov.u32 	%r10, %tid.x;
	mad.lo.s32 	%r1, %r8, %r9, %r10;
	mov.u32 	%r11, %ctaid.y;
	mov.u32 	%r12, %ntid.y;
	mov.u32 	%r13, %tid.y;
	mad.lo.s32 	%r2, %r11, %r12, %r13;
	setp.leu.f64 	%p1, %fd1, 0d0000000000000000;
	setp.lt.s32 	%p2, %r1, %r4;
	or.pred  	%p3, %p1, %p2;
	setp.ge.s32 	%p4, %r1, %r5;
	or.pred  	%p5, %p3, %p4;
	setp.lt.s32 	%p6, %r2, %r6;
	or.pred  	%p7, %p5, %p6;
	setp.ge.s32 	%p8, %r2, %r7;
	or.pred  	%p9, %p7, %p8;
	@%p9 bra 	$L__BB0_2;
	add.u64 	%rd4, %SP, 0;
	add.u64 	%rd5, %SPL, 0;
	cvta.to.global.u64 	%rd6, %rd2;
	cvta.to.global.u64 	%rd7, %rd3;
	cvta.to.global.u64 	%rd8, %rd1;
	mad.lo.s32 	%r14, %r3, %r1, %r2;
	mul.wide.s32 	%rd9, %r14, 8;
	add.s64 	%rd10, %rd6, %rd9;
	ld.global.f64 	%fd2, [%rd10];
	add.s64 	%rd11, %rd7, %rd9;
	ld.global.f64 	%fd3, [%rd11];
	mul.f64 	%fd4, %fd1, %fd3;
	mul.f64 	%fd5, %fd1, %fd4;
	div.rn.f64 	%fd6, %fd2, %fd5;
	add.s64 	%rd12, %rd8, %rd9;
	ld.global.f64 	%fd7, [%rd12];
	add.f64 	%fd8, %fd7, %fd6;
	st.global.f64 	[%rd12], %fd8;
	ld.global.f64 	%fd9, [%rd10];
	ld.global.f64 	%fd10, [%rd11];
	st.local.v2.u32 	[%rd5], {%r1, %r2};
	st.local.f64 	[%rd5+8], %fd8;
	st.local.v2.f64 	[%rd5+16], {%fd9, %fd10};
	mov.u64 	%rd13, $str;
	cvta.global.u64 	%rd14, %rd13;
	{ // callseq 0, 0
	.param .b64 param0;
	st.param.b64 	[param0], %rd14;
	.param .b64 param1;
	st.param.b64 	[param1], %rd4;
	.param .b32 retval0;
	call.uni (retval0), 
	vprintf, 
	(
	param0, 
	param1
	);
	ld.param.b32 	%r15, [retval0];
	} // callseq 0
$L__BB0_2:
	ret;

}
	// .globl	_ZN3cub18CUB_300001_SM_10006detail11EmptyKernelIvEEvv
.visible .entry _ZN3cub18CUB_300001_SM_10006detail11EmptyKernelIvEEvv()
{


	ret;

}


// ===== COMPILED SASS (sm_100) =====

	.target	sm_100

	.elftype	@"ET_EXEC"


//--------------------- .note.nv.tkinfo           --------------------------
	.section	.note.nv.tkinfo,"",@"SHT_NOTE"
	.sectionflags	@"SHF_NOTE_NV_TKINFO"
	.tkinfo
        /*0018*/ 	.word	0x00000002
        /*0030*/ 	.string	""
        /*0030*/ 	.string	"ptxas"
        /*0030*/ 	.string	"Cuda compilation tools, release 13.0, V13.0.88"
        /*0030*/ 	.string	"Build cuda_13.0.r13.0/compiler.36424714_0"
        /*0030*/ 	.string	"-arch sm_100 -m 64 "



//--------------------- .note.nv.cuinfo           --------------------------
	.section	.note.nv.cuinfo,"",@"SHT_NOTE"
	.sectionflags	@"SHF_NOTE_NV_CUINFO"
        /*0018*/ 	.short	0x0002
        /*001a*/ 	.short	0x0064
        /*001c*/ 	.short	0x0082
	.zero		2


//--------------------- .nv.info                  --------------------------
	.section	.nv.info,"",@"SHT_CUDA_INFO"
	.align	4


	//----- nvinfo : EIATTR_REGCOUNT
	.align		4
        /*0000*/ 	.byte	0x04, 0x2f
        /*0002*/ 	.short	(.L_45 - .L_44)
	.align		4
.L_44:
        /*0004*/ 	.word	index@(_Z22cuda_scale_grad_E2_GPUPdS_dS_iiiiii)
        /*0008*/ 	.word	0x00000020


	//----- nvinfo : EIATTR_FRAME_SIZE
	.align		4
.L_45:
        /*000c*/ 	.byte	0x04, 0x11
        /*000e*/ 	.short	(.L_47 - .L_46)
	.align		4
.L_46:
        /*0010*/ 	.word	index@($__internal_0_$__cuda_sm20_div_rn_f64_full)
        /*0014*/ 	.word	0x00000020


	//----- nvinfo : EIATTR_FRAME_SIZE
	.align		4
.L_47:
        /*0018*/ 	.byte	0x04, 0x11
        /*001a*/ 	.short	(.L_49 - .L_48)
	.align		4
.L_48:
        /*001c*/ 	.word	index@(_Z22cuda_scale_grad_E2_GPUPdS_dS_iiiiii)
        /*0020*/ 	.word	0x00000020


	//----- nvinfo : EIATTR_REGCOUNT
	.align		4
.L_49:
        /*0024*/ 	.byte	0x04, 0x2f
        /*0026*/ 	.short	(.L_51 - .L_50)
	.align		4
.L_50:
        /*0028*/ 	.word	index@(_ZN3cub18CUB_300001_SM_10006detail11EmptyKernelIvEEvv)
        /*002c*/ 	.word	0x00000004


	//----- nvinfo : EIATTR_FRAME_SIZE
	.align		4
.L_51:
        /*0030*/ 	.byte	0x04, 0x11
        /*0032*/ 	.short	(.L_53 - .L_52)
	.align		4
.L_52:
        /*0034*/ 	.word	index@(_ZN3cub18CUB_300001_SM_10006detail11EmptyKernelIvEEvv)
        /*0038*/ 	.word	0x00000000


	//----- nvinfo : EIATTR_MIN_STACK_SIZE
	.align		4
.L_53:
        /*003c*/ 	.byte	0x04, 0x12
        /*003e*/ 	.short	(.L_55 - .L_54)
	.align		4
.L_54:
        /*0040*/ 	.word	index@(_ZN3cub18CUB_300001_SM_10006detail11EmptyKernelIvEEvv)
        /*0044*/ 	.word	0x00000000


	//----- nvinfo : EIATTR_MIN_STACK_SIZE
	.align		4
.L_55:
        /*0048*/ 	.byte	0x04, 0x12
        /*004a*/ 	.short	(.L_57 - .L_56)
	.align		4
.L_56:
        /*004c*/ 	.word	index@(_Z22cuda_scale_grad_E2_GPUPdS_dS_iiiiii)
        /*0050*/ 	.word	0x00000020
.L_57:


//--------------------- .nv.compat                --------------------------
	.section	.nv.compat,"",@"SHT_CUDA_COMPAT_INFO"
	.align	4
        /*0000*/ 	.byte	0x02, 0x09, 0x00, 0x00, 0x02, 0x02, 0x01, 0x00, 0x02, 0x05, 0x05, 0x00, 0x03, 0x07, 0x01, 0x01
        /*0010*/ 	.byte	0x02, 0x03, 0x00, 0x00, 0x02, 0x06, 0x01, 0x00, 0x04, 0x0b, 0x08, 0x00, 0x01, 0x00, 0x00, 0x00
        /*0020*/ 	.byte	0x00, 0x00, 0x00, 0x00


//--------------------- .nv.info._ZN3cub18CUB_300001_SM_10006detail11EmptyKernelIvEEvv --------------------------
	.section	.nv.info._ZN3cub18CUB_300001_SM_10006detail11EmptyKernelIvEEvv,"",@"SHT_CUDA_INFO"
	.sectionflags	@""
	.align	4


	//----- nvinfo : EIATTR_CUDA_API_VERSION
	.align		4
        /*0000*/ 	.byte	0x04, 0x37
        /*0002*/ 	.short	(.L_59 - .L_58)
.L_58:
        /*0004*/ 	.word	0x00000082


	//----- nvinfo : EIATTR_SPARSE_MMA_MASK
	.align		4
.L_59:
        /*0008*/ 	.byte	0x03, 0x50
        /*000a*/ 	.short	0x0000


	//----- nvinfo : EIATTR_MAXREG_COUNT
	.align		4
        /*000c*/ 	.byte	0x03, 0x1b
        /*000e*/ 	.short	0x00ff


	//----- nvinfo : EIATTR_MERCURY_ISA_VERSION
	.align		4
        /*0010*/ 	.byte	0x03, 0x5f
        /*0012*/ 	.short	0x0101


	//----- nvinfo : EIATTR_VRC_CTA_INIT_COUNT
	.align		4
        /*0014*/ 	.byte	0x02, 0x4a
	.zero		1
	.zero		1


	//----- nvinfo : EIATTR_EXIT_INSTR_OFFSETS
	.align		4
        /*0018*/ 	.byte	0x04, 0x1c
        /*001a*/ 	.short	(.L_61 - .L_60)


	//   ....[0]....
.L_60:
        /*001c*/ 	.word	0x00000010


	//----- nvinfo : EIATTR_SW_WAR
	.align		4
.L_61:
        /*0020*/ 	.byte	0x04, 0x36
        /*0022*/ 	.short	(.L_63 - .L_62)
.L_62:
        /*0024*/ 	.word	0x00000008
.L_63:


//--------------------- .nv.info._Z22cuda_scale_grad_E2_GPUPdS_dS_iiiiii --------------------------
	.section	.nv.info._Z22cuda_scale_grad_E2_GPUPdS_dS_iiiiii,"",@"SHT_CUDA_INFO"
	.sectionflags	@""
	.align	4


	//----- nvinfo : EIATTR_CUDA_API_VERSION
	.align		4
        /*0000*/ 	.byte	0x04, 0x37
        /*0002*/ 	.short	(.L_65 - .L_64)
.L_64:
        /*0004*/ 	.word	0x00000082


	//----- nvinfo : EIATTR_KPARAM_INFO
	.align		4
.L_65:
        /*0008*/ 	.byte	0x04, 0x17
        /*000a*/ 	.short	(.L_67 - .L_66)
.L_66:
        /*000c*/ 	.word	0x00000000
        /*0010*/ 	.short	0x0009
        /*0012*/ 	.short	0x0034
        /*0014*/ 	.byte	0x00, 0xf0, 0x11, 0x00


	//----- nvinfo : EIATTR_KPARAM_INFO
	.align		4
.L_67:
        /*0018*/ 	.byte	0x04, 0x17
        /*001a*/ 	.short	(.L_69 - .L_68)
.L_68:
        /*001c*/ 	.word	0x00000000
        /*0020*/ 	.short	0x0008
        /*0022*/ 	.short	0x0030
        /*0024*/ 	.byte	0x00, 0xf0, 0x11, 0x00


	//----- nvinfo : EIATTR_KPARAM_INFO
	.align		4
.L_69:
        /*0028*/ 	.byte	0x04, 0x17
        /*002a*/ 	.short	(.L_71 - .L_70)
.L_70:
        /*002c*/ 	.word	0x00000000
        /*0030*/ 	.short	0x0007
        /*0032*/ 	.short	0x002c
        /*0034*/ 	.byte	0x00, 0xf0, 0x11, 0x00


	//----- nvinfo : EIATTR_KPARAM_INFO
	.align		4
.L_71:
        /*0038*/ 	.byte	0x04, 0x17
        /*003a*/ 	.short	(.L_73 - .L_72)
.L_72:
        /*003c*/ 	.word	0x00000000
        /*0040*/ 	.short	0x0006
        /*0042*/ 	.short	0x0028
        /*0044*/ 	.byte	0x00, 0xf0, 0x11, 0x00


	//----- nvinfo : EIATTR_KPARAM_INFO
	.align		4
.L_73:
        /*0048*/ 	.byte	0x04, 0x17
        /*004a*/ 	.short	(.L_75 - .L_74)
.L_74:
        /*004c*/ 	.word	0x00000000
        /*0050*/ 	.short	0x0005
        /*0052*/ 	.short	0x0024
        /*0054*/ 	.byte	0x00, 0xf0, 0x11, 0x00


	//----- nvinfo : EIATTR_KPARAM_INFO
	.align		4
.L_75:
        /*0058*/ 	.byte	0x04, 0x17
        /*005a*/ 	.short	(.L_77 - .L_76)
.L_76:
        /*005c*/ 	.word	0x00000000
        /*0060*/ 	.short	0x0004
        /*0062*/ 	.short	0x0020
        /*0064*/ 	.byte	0x00, 0xf0, 0x11, 0x00


	//----- nvinfo : EIATTR_KPARAM_INFO
	.align		4
.L_77:
        /*0068*/ 	.byte	0x04, 0x17
        /*006a*/ 	.short	(.L_79 - .L_78)
.L_78:
        /*006c*/ 	.word	0x00000000
        /*0070*/ 	.short	0x0003
        /*0072*/ 	.short	0x0018
        /*0074*/ 	.byte	0x00, 0xf5, 0x21, 0x00


	//----- nvinfo : EIATTR_KPARAM_INFO
	.align		4
.L_79:
        /*0078*/ 	.byte	0x04, 0x17
        /*007a*/ 	.short	(.L_81 - .L_80)
.L_80:
        /*007c*/ 	.word	0x00000000
        /*0080*/ 	.short	0x0002
        /*0082*/ 	.short	0x0010
        /*0084*/ 	.byte	0x00, 0xf0, 0x21, 0x00


	//----- nvinfo : EIATTR_KPARAM_INFO
	.align		4
.L_81:
        /*0088*/ 	.byte	0x04, 0x17
        /*008a*/ 	.short	(.L_83 - .L_82)
.L_82:
        /*008c*/ 	.word	0x00000000
        /*0090*/ 	.short	0x0001
        /*0092*/ 	.short	0x0008
        /*0094*/ 	.byte	0x00, 0xf5, 0x21, 0x00


	//----- nvinfo : EIATTR_KPARAM_INFO
	.align		4
.L_83:
        /*0098*/ 	.byte	0x04, 0x17
        /*009a*/ 	.short	(.L_85 - .L_84)
.L_84:
        /*009c*/ 	.word	0x00000000
        /*00a0*/ 	.short	0x0000
        /*00a2*/ 	.short	0x0000
        /*00a4*/ 	.byte	0x00, 0xf5, 0x21, 0x00


	//----- nvinfo : EIATTR_SPARSE_MMA_MASK
	.align		4
.L_85:
        /*00a8*/ 	.byte	0x03, 0x50
        /*00aa*/ 	.short	0x0000


	//----- nvinfo : EIATTR_MAXREG_COUNT
	.align		4
        /*00ac*/ 	.byte	0x03, 0x1b
        /*00ae*/ 	.short	0x00ff


	//----- nvinfo : EIATTR_EXTERNS
	.align		4
        /*00b0*/ 	.byte	0x04, 0x0f
        /*00b2*/ 	.short	(.L_87 - .L_86)


	//   ....[0]....
	.align		4
.L_86:
        /*00b4*/ 	.word	index@(vprintf)


	//----- nvinfo : EIATTR_MERCURY_ISA_VERSION
	.align		4
.L_87:
        /*00b8*/ 	.byte	0x03, 0x5f
        /*00ba*/ 	.short	0x0101


	//----- nvinfo : EIATTR_VRC_CTA_INIT_COUNT
	.align		4
        /*00bc*/ 	.byte	0x02, 0x4a
	.zero		1
	.zero		1


	//----- nvinfo : EIATTR_SYSCALL_OFFSETS
	.align		4
        /*00c0*/ 	.byte	0x04, 0x46
        /*00c2*/ 	.short	(.L_89 - .L_88)


	//   ....[0]....
.L_88:
        /*00c4*/ 	.word	0x00000450


	//----- nvinfo : EIATTR_EXIT_INSTR_OFFSETS
	.align		4
.L_89:
        /*00c8*/ 	.byte	0x04, 0x1c
        /*00ca*/ 	.short	(.L_91 - .L_90)


	//   ....[0]....
.L_90:
        /*00cc*/ 	.word	0x00000150


	//   ....[1]....
        /*00d0*/ 	.word	0x00000460


	//----- nvinfo : EIATTR_CRS_STACK_SIZE
	.align		4
.L_91:
        /*00d4*/ 	.byte	0x04, 0x1e
        /*00d6*/ 	.short	(.L_93 - .L_92)
.L_92:
        /*00d8*/ 	.word	0x00000000


	//----- nvinfo : EIATTR_CBANK_PARAM_SIZE
	.align		4
.L_93:
        /*00dc*/ 	.byte	0x03, 0x19
        /*00de*/ 	.short	0x0038


	//----- nvinfo : EIATTR_PARAM_CBANK
	.align		4
        /*00e0*/ 	.byte	0x04, 0x0a
        /*00e2*/ 	.short	(.L_95 - .L_94)
	.align		4
.L_94:
        /*00e4*/ 	.word	index@(.nv.constant0._Z22cuda_scale_grad_E2_GPUPdS_dS_iiiiii)
        /*00e8*/ 	.short	0x0380
        /*00ea*/ 	.short	0x0038


	//----- nvinfo : EIATTR_SW_WAR
	.align		4
.L_95:
        /*00ec*/ 	.byte	0x04, 0x36
        /*00ee*/ 	.short	(.L_97 - .L_96)
.L_96:
        /*00f0*/ 	.word	0x00000008
.L_97:


//--------------------- .nv.callgraph             --------------------------
	.section	.nv.callgraph,"",@"SHT_CUDA_CALLGRAPH"
	.align	4
	.sectionentsize	8
	.align		4
        /*0000*/ 	.word	0x00000000
	.align		4
        /*0004*/ 	.word	0xffffffff
	.align		4
        /*0008*/ 	.word	index@(_Z22cuda_scale_grad_E2_GPUPdS_dS_iiiiii)
	.align		4
        /*000c*/ 	.word	index@(vprintf)
	.align		4
        /*0010*/ 	.word	0x00000000
	.align		4
        /*0014*/ 	.word	0xfffffffe
	.align		4
        /*0018*/ 	.word	0x00000000
	.align		4
        /*001c*/ 	.word	0xfffffffd
	.align		4
        /*0020*/ 	.word	0x00000000
	.align		4
        /*0024*/ 	.word	0xfffffffc


//--------------------- .nv.constant4             --------------------------
	.section	.nv.constant4,"a",@progbits
	.align	8
	.align		8
.nv.constant4:
        /*0000*/ 	.dword	_ZN34_INTERNAL_25e23326_4_k_cu_a706db864cuda3std3__45__cpo5beginE
	.align		8
        /*0008*/ 	.dword	_ZN34_INTERNAL_25e23326_4_k_cu_a706db864cuda3std3__45__cpo3endE
	.align		8
        /*0010*/ 	.dword	_ZN34_INTERNAL_25e23326_4_k_cu_a706db864cuda3std3__45__cpo6cbeginE
	.align		8
        /*0018*/ 	.dword	_ZN34_INTERNAL_25e23326_4_k_cu_a706db864cuda3std3__45__cpo4cendE
	.align		8
        /*0020*/ 	.dword	_ZN34_INTERNAL_25e23326_4_k_cu_a706db864cuda3std3__45__cpo6rbeginE
	.align		8
        /*0028*/ 	.dword	_ZN34_INTERNAL_25e23326_4_k_cu_a706db864cuda3std3__45__cpo4rendE
	.align		8
        /*0030*/ 	.dword	_ZN34_INTERNAL_25e23326_4_k_cu_a706db864cuda3std3__45__cpo7crbeginE
	.align		8
        /*0038*/ 	.dword	_ZN34_INTERNAL_25e23326_4_k_cu_a706db864cuda3std3__45__cpo5crendE
	.align		8
        /*0040*/ 	.dword	_ZN34_INTERNAL_25e23326_4_k_cu_a706db864cuda3std3__436_GLOBAL__N__25e23326_4_k_cu_a706db866ignoreE
	.align		8
        /*0048*/ 	.dword	_ZN34_INTERNAL_25e23326_4_k_cu_a706db864cuda3std3__419piecewise_constructE
	.align		8
        /*0050*/ 	.dword	_ZN34_INTERNAL_25e23326_4_k_cu_a706db864cuda3std3__48in_placeE
	.align		8
        /*0058*/ 	.dword	_ZN34_INTERNAL_25e23326_4_k_cu_a706db864cuda3std3__420unreachable_sentinelE
	.align		8
        /*0060*/ 	.dword	_ZN34_INTERNAL_25e23326_4_k_cu_a706db864cuda3std3__47nulloptE
	.align		8
        /*0068*/ 	.dword	_ZN34_INTERNAL_25e23326_4_k_cu_a706db864cuda3std3__48unexpectE
	.align		8
        /*0070*/ 	.dword	_ZN34_INTERNAL_25e23326_4_k_cu_a706db864cuda3std6ranges3__45__cpo4swapE
	.align		8
        /*0078*/ 	.dword	_ZN34_INTERNAL_25e23326_4_k_cu_a706db864cuda3std6ranges3__45__cpo9iter_moveE
	.align		8
        /*0080*/ 	.dword	_ZN34_INTERNAL_25e23326_4_k_cu_a706db864cuda3std6ranges3__45__cpo5beginE
	.align		8
        /*0088*/ 	.dword	_ZN34_INTERNAL_25e23326_4_k_cu_a706db864cuda3std6ranges3__45__cpo3endE
	.align		8
        /*0090*/ 	.dword	_ZN34_INTERNAL_25e23326_4_k_cu_a706db864cuda3std6ranges3__45__cpo6cbeginE
	.align		8
        /*0098*/ 	.dword	_ZN34_INTERNAL_25e23326_4_k_cu_a706db864cuda3std6ranges3__45__cpo4cendE
	.align		8
        /*00a0*/ 	.dword	_ZN34_INTERNAL_25e23326_4_k_cu_a706db864cuda3std6ranges3__45__cpo7advanceE
	.align		8
        /*00a8*/ 	.dword	_ZN34_INTERNAL_25e23326_4_k_cu_a706db864cuda3std6ranges3__45__cpo9iter_swapE
	.align		8
        /*00b0*/ 	.dword	_ZN34_INTERNAL_25e23326_4_k_cu_a706db864cuda3std6ranges3__45__cpo4nextE
	.align		8
        /*00b8*/ 	.dword	_ZN34_INTERNAL_25e23326_4_k_cu_a706db864cuda3std6ranges3__45__cpo4prevE
	.align		8
        /*00c0*/ 	.dword	_ZN34_INTERNAL_25e23326_4_k_cu_a706db864cuda3std6ranges3__45__cpo4dataE
	.align		8
        /*00c8*/ 	.dword	_ZN34_INTERNAL_25e23326_4_k_cu_a706db864cuda3std6ranges3__45__cpo5cdataE
	.align		8
        /*00d0*/ 	.dword	_ZN34_INTERNAL_25e23326_4_k_cu_a706db864cuda3std6ranges3__45__cpo4sizeE
	.align		8
        /*00d8*/ 	.dword	_ZN34_INTERNAL_25e23326_4_k_cu_a706db864cuda3std6ranges3__45__cpo5ssizeE
	.align		8
        /*00e0*/ 	.dword	_ZN34_INTERNAL_25e23326_4_k_cu_a706db864cuda3std6ranges3__45__cpo8distanceE
	.align		8
        /*00e8*/ 	.dword	_ZN34_INTERNAL_25e23326_4_k_cu_a706db866thrust24THRUST_300001_SM_1000_NS8cuda_cub3parE
	.align		8
        /*00f0*/ 	.dword	_ZN34_INTERNAL_25e23326_4_k_cu_a706db866thrust24THRUST_300001_SM_1000_NS8cuda_cub10par_nosyncE
	.align		8
        /*00f8*/ 	.dword	_ZN34_INTERNAL_25e23326_4_k_cu_a706db866thrust24THRUST_300001_SM_1000_NS6system6detail10sequential3seqE
	.align		8
        /*0100*/ 	.dword	_ZN34_INTERNAL_25e23326_4_k_cu_a706db866thrust24THRUST_300001_SM_1000_NS12placeholders2_1E
	.align		8
        /*0108*/ 	.dword	_ZN34_INTERNAL_25e23326_4_k_cu_a706db866thrust24THRUST_300001_SM_1000_NS12placeholders2_2E
	.align		8
        /*0110*/ 	.dword	_ZN34_INTERNAL_25e23326_4_k_cu_a706db866thrust24THRUST_300001_SM_1000_NS12placeholders2_3E
	.align		8
        /*0118*/ 	.dword	_ZN34_INTERNAL_25e23326_4_k_cu_a706db866thrust24THRUST_300001_SM_1000_NS12placeholders2_4E
	.align		8
        /*0120*/ 	.dword	_ZN34_INTERNAL_25e23326_4_k_cu_a706db866thrust24THRUST_300001_SM_1000_NS12placeholders2_5E
	.align		8
        /*0128*/ 	.dword	_ZN34_INTERNAL_25e23326_4_k_cu_a706db866thrust24THRUST_300001_SM_1000_NS12placeholders2_6E
	.align		8
        /*0130*/ 	.dword	_ZN34_INTERNAL_25e23326_4_k_cu_a706db866thrust24THRUST_300001_SM_1000_NS12placeholders2_7E
	.align		8
        /*0138*/ 	.dword	_ZN34_INTERNAL_25e23326_4_k_cu_a706db866thrust24THRUST_300001_SM_1000_NS12placeholders2_8E
	.align		8
        /*0140*/ 	.dword	_ZN34_INTERNAL_25e23326_4_k_cu_a706db866thrust24THRUST_300001_SM_1000_NS12placeholders2_9E
	.align		8
        /*0148*/ 	.dword	_ZN34_INTERNAL_25e23326_4_k_cu_a706db866thrust24THRUST_300001_SM_1000_NS12placeholders3_10E
	.align		8
        /*0150*/ 	.dword	_ZN34_INTERNAL_25e23326_4_k_cu_a706db866thrust24THRUST_300001_SM_1000_NS3seqE
	.align		8
        /*0158*/ 	.dword	$str
	.align		8
        /*0160*/ 	.dword	vprintf


//--------------------- .text._ZN3cub18CUB_300001_SM_10006detail11EmptyKernelIvEEvv --------------------------
	.section	.text._ZN3cub18CUB_300001_SM_10006detail11EmptyKernelIvEEvv,"ax",@progbits
	.align	128
        .global         _ZN3cub18CUB_300001_SM_10006detail11EmptyKernelIvEEvv
        .type           _ZN3cub18CUB_300001_SM_10006detail11EmptyKernelIvEEvv,@function
        .size           _ZN3cub18CUB_300001_SM_10006detail11EmptyKernelIvEEvv,(.L_x_11 - _ZN3cub18CUB_300001_SM_10006detail11EmptyKernelIvEEvv)
        .other          _ZN3cub18CUB_300001_SM_10006detail11EmptyKernelIvEEvv,@"STO_CUDA_ENTRY STV_DEFAULT"
_ZN3cub18CUB_300001_SM_10006detail11EmptyKernelIvEEvv:
.text._ZN3cub18CUB_300001_SM_10006detail11EmptyKernelIvEEvv:
[----:B------:R-:W-:Y:S01]  /*0000*/  LDC R1, c[0x0][0x37c] ;  /* 0x0000df00ff017b82 */ /* 0x000fe20000000800 */
[----:B------:R-:W-:Y:S05]  /*0010*/  EXIT ;  /* 0x000000000000794d */ /* 0x000fea0003800000 */
.L_x_0:
[----:B------:R-:W-:-:S00]  /*0020*/  BRA `(.L_x_0) ;  /* 0xfffffffc00fc7947 */ /* 0x000fc0000383ffff */
[----:B------:R-:W-:-:S00]  /*0030*/  NOP ;  /* 0x0000000000007918 */ /* 0x000fc00000000000 */
        /* <DEDUP_REMOVED lines=12> */
.L_x_11:


//--------------------- .text._Z22cuda_scale_grad_E2_GPUPdS_dS_iiiiii --------------------------
	.section	.text._Z22cuda_scale_grad_E2_GPUPdS_dS_iiiiii,"ax",@progbits
	.align	128
        .global         _Z22cuda_scale_grad_E2_GPUPdS_dS_iiiiii
        .type           _Z22cuda_scale_grad_E2_GPUPdS_dS_iiiiii,@function
        .size           _Z22cuda_scale_grad_E2_GPUPdS_dS_iiiiii,(.L_x_10 - _Z22cuda_scale_grad_E2_GPUPdS_dS_iiiiii)
        .other          _Z22cuda_scale_grad_E2_GPUPdS_dS_iiiiii,@"STO_CUDA_ENTRY STV_DEFAULT"
_Z22cuda_scale_grad_E2_GPUPdS_dS_iiiiii:
.text._Z22cuda_scale_grad_E2_GPUPdS_dS_iiiiii:
[----:B------:R-:W0:Y:S01]  /*0000*/  LDC R1, c[0x0][0x37c] ;  /* 0x0000df00ff017b82 */ /* 0x000e220000000800 */
[----:B------:R-:W1:Y:S01]  /*0010*/  S2R R3, SR_TID.X ;  /* 0x0000000000037919 */ /* 0x000e620000002100 */
[----:B------:R-:W2:Y:S06]  /*0020*/  LDCU UR5, c[0x0][0x2fc] ;  /* 0x00005f80ff0577ac */ /* 0x000eac0008000800 */
[----:B------:R-:W1:Y:S01]  /*0030*/  S2UR UR4, SR_CTAID.X ;  /* 0x00000000000479c3 */ /* 0x000e620000002500 */
[----:B0-----:R-:W-:Y:S01]  /*0040*/  VIADD R1, R1, 0xffffffe0 ;  /* 0xffffffe001017836 */ /* 0x001fe20000000000 */
[----:B------:R-:W0:Y:S01]  /*0050*/  S2R R0, SR_TID.Y ;  /* 0x0000000000007919 */ /* 0x000e220000002200 */
[----:B------:R-:W3:Y:S01]  /*0060*/  LDCU.128 UR8, c[0x0][0x3a0] ;  /* 0x00007400ff0877ac */ /* 0x000ee20008000c00 */
[----:B------:R-:W4:Y:S04]  /*0070*/  LDCU.64 UR12, c[0x0][0x390] ;  /* 0x00007200ff0c77ac */ /* 0x000f280008000a00 */
[----:B------:R-:W1:Y:S08]  /*0080*/  LDC R10, c[0x0][0x360] ;  /* 0x0000d800ff0a7b82 */ /* 0x000e700000000800 */
[----:B------:R-:W0:Y:S08]  /*0090*/  S2UR UR6, SR_CTAID.Y ;  /* 0x00000000000679c3 */ /* 0x000e300000002600 */
[----:B------:R-:W0:Y:S01]  /*00a0*/  LDC R11, c[0x0][0x364] ;  /* 0x0000d900ff0b7b82 */ /* 0x000e220000000800 */
[----:B-1----:R-:W-:Y:S01]  /*00b0*/  IMAD R10, R10, UR4, R3 ;  /* 0x000000040a0a7c24 */ /* 0x002fe2000f8e0203 */
[----:B------:R-:W1:Y:S04]  /*00c0*/  LDCU UR4, c[0x0][0x2f8] ;  /* 0x00005f00ff0477ac */ /* 0x000e680008000800 */
[----:B---3--:R-:W-:Y:S01]  /*00d0*/  ISETP.GE.AND P0, PT, R10, UR8, PT ;  /* 0x000000080a007c0c */ /* 0x008fe2000bf06270 */
[----:B0-----:R-:W-:-:S12]  /*00e0*/  IMAD R11, R11, UR6, R0 ;  /* 0x000000060b0b7c24 */ /* 0x001fd8000f8e0200 */
[----:B----4-:R-:W-:Y:S01]  /*00f0*/  DSETP.GEU.OR P0, PT, RZ, UR12, !P0 ;  /* 0x0000000cff007e2a */ /* 0x010fe2000c70e400 */
[----:B-1----:R-:W-:-:S05]  /*0100*/  IADD3 R6, P1, PT, R1, UR4, RZ ;  /* 0x0000000401067c10 */ /* 0x002fca000ff3e0ff */
[----:B------:R-:W-:Y:S01]  /*0110*/  ISETP.GE.OR P0, PT, R10, UR9, P0 ;  /* 0x000000090a007c0c */ /* 0x000fe20008706670 */
[----:B--2---:R-:W-:-:S03]  /*0120*/  IMAD.X R7, RZ, RZ, UR5, P1 ;  /* 0x00000005ff077e24 */ /* 0x004fc600088e06ff */
[----:B------:R-:W-:-:S04]  /*0130*/  ISETP.LT.OR P0, PT, R11, UR10, P0 ;  /* 0x0000000a0b007c0c */ /* 0x000fc80008701670 */
[----:B------:R-:W-:-:S13]  /*0140*/  ISETP.GE.OR P0, PT, R11, UR11, P0 ;  /* 0x0000000b0b007c0c */ /* 0x000fda0008706670 */
[----:B------:R-:W-:Y:S05]  /*0150*/  @P0 EXIT ;  /* 0x000000000000094d */ /* 0x000fea0003800000 */
[----:B------:R-:W0:Y:S01]  /*0160*/  LDC.64 R8, c[0x0][0x398] ;  /* 0x0000e600ff087b82 */ /* 0x000e220000000a00 */
[----:B------:R-:W1:Y:S01]  /*0170*/  LDCU UR6, c[0x0][0x3b4] ;  /* 0x00007680ff0677ac */ /* 0x000e620008000800 */
[----:B------:R-:W2:Y:S06]  /*0180*/  LDCU.64 UR4, c[0x0][0x358] ;  /* 0x00006b00ff0477ac */ /* 0x000eac0008000a00 */
[----:B------:R-:W3:Y:S01]  /*0190*/  LDC.64 R2, c[0x0][0x388] ;  /* 0x0000e200ff027b82 */ /* 0x000ee20000000a00 */
[----:B-1----:R-:W-:-:S04]  /*01a0*/  IMAD R4, R10, UR6, R11 ;  /* 0x000000060a047c24 */ /* 0x002fc8000f8e020b */
[----:B0-----:R-:W-:-:S05]  /*01b0*/  IMAD.WIDE R8, R4, 0x8, R8 ;  /* 0x0000000804087825 */ /* 0x001fca00078e0208 */
[----:B--2---:R-:W2:Y:S01]  /*01c0*/  LDG.E.64 R12, desc[UR4][R8.64] ;  /* 0x00000004080c7981 */ /* 0x004ea2000c1e1b00 */
[----:B---3--:R-:W-:-:S05]  /*01d0*/  IMAD.WIDE R2, R4, 0x8, R2 ;  /* 0x0000000804027825 */ /* 0x008fca00078e0202 */
[----:B------:R-:W3:Y:S01]  /*01e0*/  LDG.E.64 R20, desc[UR4][R2.64] ;  /* 0x0000000402147981 */ /* 0x000ee2000c1e1b00 */
[----:B------:R-:W-:Y:S01]  /*01f0*/  BSSY.RECONVERGENT B0, `(.L_x_1) ;  /* 0x0000015000007945 */ /* 0x000fe20003800200 */
[----:B--2---:R-:W-:-:S08]  /*0200*/  DMUL R12, R12, UR12 ;  /* 0x0000000c0c0c7c28 */ /* 0x004fd00008000000 */
[----:B------:R-:W-:Y:S01]  /*0210*/  DMUL R28, R12, UR12 ;  /* 0x0000000c0c1c7c28 */ /* 0x000fe20008000000 */
[----:B---3--:R-:W-:Y:S01]  /*0220*/  FSETP.GEU.AND P1, PT, |R21|, 6.5827683646048100446e-37, PT ;  /* 0x036000001500780b */ /* 0x008fe20003f2e200 */
[----:B------:R-:W-:-:S04]  /*0230*/  IMAD.MOV.U32 R12, RZ, RZ, 0x1 ;  /* 0x00000001ff0c7424 */ /* 0x000fc800078e00ff */
[----:B------:R-:W0:Y:S02]  /*0240*/  MUFU.RCP64H R13, R29 ;  /* 0x0000001d000d7308 */ /* 0x000e240000001800 */
[----:B0-----:R-:W-:-:S08]  /*0250*/  DFMA R14, -R28, R12, 1 ;  /* 0x3ff000001c0e742b */ /* 0x001fd0000000010c */
[----:B------:R-:W-:-:S08]  /*0260*/  DFMA R14, R14, R14, R14 ;  /* 0x0000000e0e0e722b */ /* 0x000fd0000000000e */
[----:B------:R-:W-:-:S08]  /*0270*/  DFMA R14, R12, R14, R12 ;  /* 0x0000000e0c0e722b */ /* 0x000fd0000000000c */
[----:B------:R-:W-:-:S08]  /*0280*/  DFMA R12, -R28, R14, 1 ;  /* 0x3ff000001c0c742b */ /* 0x000fd0000000010e */
[----:B------:R-:W-:-:S08]  /*0290*/  DFMA R12, R14, R12, R14 ;  /* 0x0000000c0e0c722b */ /* 0x000fd0000000000e */
[----:B------:R-:W-:-:S08]  /*02a0*/  DMUL R14, R20, R12 ;  /* 0x0000000c140e7228 */ /* 0x000fd00000000000 */
[----:B------:R-:W-:-:S08]  /*02b0*/  DFMA R16, -R28, R14, R20 ;  /* 0x0000000e1c10722b */ /* 0x000fd00000000114 */
[----:B------:R-:W-:-:S10]  /*02c0*/  DFMA R12, R12, R16, R14 ;  /* 0x000000100c0c722b */ /* 0x000fd4000000000e */
[----:B------:R-:W-:-:S05]  /*02d0*/  FFMA R0, RZ, R29, R13 ;  /* 0x0000001dff007223 */ /* 0x000fca000000000d */
[----:B------:R-:W-:-:S13]  /*02e0*/  FSETP.GT.AND P0, PT, |R0|, 1.469367938527859385e-39, PT ;  /* 0x001000000000780b */ /* 0x000fda0003f04200 */
[----:B------:R-:W-:Y:S05]  /*02f0*/  @P0 BRA P1, `(.L_x_2) ;  /* 0x0000000000100947 */ /* 0x000fea0000800000 */
[----:B------:R-:W-:-:S07]  /*0300*/  MOV R0, 0x320 ;  /* 0x0000032000007802 */ /* 0x000fce0000000f00 */
[----:B------:R-:W-:Y:S05]  /*0310*/  CALL.REL.NOINC `($__internal_0_$__cuda_sm20_div_rn_f64_full) ;  /* 0x0000000000547944 */ /* 0x000fea0003c00000 */
[----:B------:R-:W-:Y:S02]  /*0320*/  IMAD.MOV.U32 R12, RZ, RZ, R20 ;  /* 0x000000ffff0c7224 */ /* 0x000fe400078e0014 */
[----:B------:R-:W-:-:S07]  /*0330*/  IMAD.MOV.U32 R13, RZ, RZ, R21 ;  /* 0x000000ffff0d7224 */ /* 0x000fce00078e0015 */
.L_x_2:
[----:B------:R-:W-:Y:S05]  /*0340*/  BSYNC.RECONVERGENT B0 ;  /* 0x0000000000007941 */ /* 0x000fea0003800200 */
.L_x_1:
[----:B------:R-:W0:Y:S02]  /*0350*/  LDC.64 R16, c[0x0][0x380] ;  /* 0x0000e000ff107b82 */ /* 0x000e240000000a00 */
[----:B0-----:R-:W-:-:S05]  /*0360*/  IMAD.WIDE R16, R4, 0x8, R16 ;  /* 0x0000000804107825 */ /* 0x001fca00078e0210 */
[----:B------:R-:W2:Y:S02]  /*0370*/  LDG.E.64 R18, desc[UR4][R16.64] ;  /* 0x0000000410127981 */ /* 0x000ea4000c1e1b00 */
[----:B--2---:R-:W-:-:S07]  /*0380*/  DADD R18, R18, R12 ;  /* 0x0000000012127229 */ /* 0x004fce000000000c */
[----:B------:R0:W-:Y:S04]  /*0390*/  STG.E.64 desc[UR4][R16.64], R18 ;  /* 0x0000001210007986 */ /* 0x0001e8000c101b04 */
[----:B------:R-:W2:Y:S04]  /*03a0*/  LDG.E.64 R12, desc[UR4][R2.64] ;  /* 0x00000004020c7981 */ /* 0x000ea8000c1e1b00 */
[----:B------:R-:W2:Y:S01]  /*03b0*/  LDG.E.64 R14, desc[UR4][R8.64] ;  /* 0x00000004080e7981 */ /* 0x000ea2000c1e1b00 */
[----:B------:R-:W-:Y:S01]  /*03c0*/  MOV R0, 0x160 ;  /* 0x0000016000007802 */ /* 0x000fe20000000f00 */
[----:B------:R-:W1:Y:S02]  /*03d0*/  LDCU.64 UR4, c[0x4][0x158] ;  /* 0x01002b00ff0477ac */ /* 0x000e640008000a00 */
[----:B------:R0:W-:Y:S01]  /*03e0*/  STL.64 [R1], R10 ;  /* 0x0000000a01007387 */ /* 0x0001e20000100a00 */
[----:B------:R0:W3:Y:S03]  /*03f0*/  LDC.64 R22, c[0x4][R0] ;  /* 0x0100000000167b82 */ /* 0x0000e60000000a00 */
[----:B------:R0:W-:Y:S01]  /*0400*/  STL.64 [R1+0x8], R18 ;  /* 0x0000081201007387 */ /* 0x0001e20000100a00 */
[----:B-1----:R-:W-:-:S02]  /*0410*/  IMAD.U32 R4, RZ, RZ, UR4 ;  /* 0x00000004ff047e24 */ /* 0x002fc4000f8e00ff */
[----:B------:R-:W-:Y:S01]  /*0420*/  IMAD.U32 R5, RZ, RZ, UR5 ;  /* 0x00000005ff057e24 */ /* 0x000fe2000f8e00ff */
[----:B--23--:R0:W-:Y:S06]  /*0430*/  STL.128 [R1+0x10], R12 ;  /* 0x0000100c01007387 */ /* 0x00c1ec0000100c00 */
[----:B------:R-:W-:-:S07]  /*0440*/  LEPC R20, `(.L_x_3) ;  /* 0x000000001014794e */ /* 0x000fce0000000000 */
[----:B0-----:R-:W-:Y:S05]  /*0450*/  CALL.ABS.NOINC R22 ;  /* 0x0000000016007343 */ /* 0x001fea0003c00000 */
.L_x_3:
[----:B------:R-:W-:Y:S05]  /*0460*/  EXIT ;  /* 0x000000000000794d */ /* 0x000fea0003800000 */
        .weak           $__internal_0_$__cuda_sm20_div_rn_f64_full
        .type           $__internal_0_$__cuda_sm20_div_rn_f64_full,@function
        .size           $__internal_0_$__cuda_sm20_div_rn_f64_full,(.L_x_10 - $__internal_0_$__cuda_sm20_div_rn_f64_full)
$__internal_0_$__cuda_sm20_div_rn_f64_full:
[C---:B------:R-:W-:Y:S01]  /*0470*/  FSETP.GEU.AND P0, PT, |R29|.reuse, 1.469367938527859385e-39, PT ;  /* 0x001000001d00780b */ /* 0x040fe20003f0e200 */
[--C-:B------:R-:W-:Y:S01]  /*0480*/  IMAD.MOV.U32 R14, RZ, RZ, R28.reuse ;  /* 0x000000ffff0e7224 */ /* 0x100fe200078e001c */
[C---:B------:R-:W-:Y:S01]  /*0490*/  LOP3.LUT R16, R29.reuse, 0x800fffff, RZ, 0xc0, !PT ;  /* 0x800fffff1d107812 */ /* 0x040fe200078ec0ff */
[----:B------:R-:W-:Y:S01]  /*04a0*/  IMAD.MOV.U32 R15, RZ, RZ, R29 ;  /* 0x000000ffff0f7224 */ /* 0x000fe200078e001d */
[----:B------:R-:W-:Y:S01]  /*04b0*/  BSSY.RECONVERGENT B1, `(.L_x_4) ;  /* 0x0000057000017945 */ /* 0x000fe20003800200 */
[----:B------:R-:W-:Y:S01]  /*04c0*/  IMAD.MOV.U32 R13, RZ, RZ, R21 ;  /* 0x000000ffff0d7224 */ /* 0x000fe200078e0015 */
[----:B------:R-:W-:Y:S01]  /*04d0*/  LOP3.LUT R17, R16, 0x3ff00000, RZ, 0xfc, !PT ;  /* 0x3ff0000010117812 */ /* 0x000fe200078efcff */
[----:B------:R-:W-:Y:S01]  /*04e0*/  IMAD.MOV.U32 R16, RZ, RZ, R28 ;  /* 0x000000ffff107224 */ /* 0x000fe200078e001c */
[----:B------:R-:W-:Y:S01]  /*04f0*/  LOP3.LUT R28, R29, 0x7ff00000, RZ, 0xc0, !PT ;  /* 0x7ff000001d1c7812 */ /* 0x000fe200078ec0ff */
[----:B------:R-:W-:Y:S01]  /*0500*/  IMAD.MOV.U32 R18, RZ, RZ, 0x1 ;  /* 0x00000001ff127424 */ /* 0x000fe200078e00ff */
[C---:B------:R-:W-:Y:S01]  /*0510*/  FSETP.GEU.AND P2, PT, |R13|.reuse, 1.469367938527859385e-39, PT ;  /* 0x001000000d00780b */ /* 0x040fe20003f4e200 */
[----:B------:R-:W-:Y:S01]  /*0520*/  IMAD.MOV.U32 R12, RZ, RZ, R20 ;  /* 0x000000ffff0c7224 */ /* 0x000fe200078e0014 */
[----:B------:R-:W-:Y:S01]  /*0530*/  LOP3.LUT R5, R13, 0x7ff00000, RZ, 0xc0, !PT ;  /* 0x7ff000000d057812 */ /* 0x000fe200078ec0ff */
[----:B------:R-:W-:Y:S01]  /*0540*/  @!P0 DMUL R16, R14, 8.98846567431157953865e+307 ;  /* 0x7fe000000e108828 */ /* 0x000fe20000000000 */
[----:B------:R-:W-:-:S02]  /*0550*/  IMAD.MOV.U32 R26, RZ, RZ, 0x1ca00000 ;  /* 0x1ca00000ff1a7424 */ /* 0x000fc400078e00ff */
[----:B------:R-:W-:-:S03]  /*0560*/  ISETP.GE.U32.AND P1, PT, R5, R28, PT ;  /* 0x0000001c0500720c */ /* 0x000fc60003f26070 */
[----:B------:R-:W0:Y:S04]  /*0570*/  MUFU.RCP64H R19, R17 ;  /* 0x0000001100137308 */ /* 0x000e280000001800 */
[----:B------:R-:W-:Y:S02]  /*0580*/  @!P2 LOP3.LUT R20, R15, 0x7ff00000, RZ, 0xc0, !PT ;  /* 0x7ff000000f14a812 */ /* 0x000fe400078ec0ff */
[----:B------:R-:W-:Y:S02]  /*0590*/  @!P0 LOP3.LUT R28, R17, 0x7ff00000, RZ, 0xc0, !PT ;  /* 0x7ff00000111c8812 */ /* 0x000fe400078ec0ff */
[----:B------:R-:W-:-:S04]  /*05a0*/  @!P2 ISETP.GE.U32.AND P3, PT, R5, R20, PT ;  /* 0x000000140500a20c */ /* 0x000fc80003f66070 */
[----:B------:R-:W-:-:S04]  /*05b0*/  @!P2 SEL R21, R26, 0x63400000, !P3 ;  /* 0x634000001a15a807 */ /* 0x000fc80005800000 */
[----:B------:R-:W-:Y:S01]  /*05c0*/  @!P2 LOP3.LUT R24, R21, 0x80000000, R13, 0xf8, !PT ;  /* 0x800000001518a812 */ /* 0x000fe200078ef80d */
[----:B0-----:R-:W-:-:S03]  /*05d0*/  DFMA R22, R18, -R16, 1 ;  /* 0x3ff000001216742b */ /* 0x001fc60000000810 */
[----:B------:R-:W-:Y:S01]  /*05e0*/  @!P2 LOP3.LUT R25, R24, 0x100000, RZ, 0xfc, !PT ;  /* 0x001000001819a812 */ /* 0x000fe200078efcff */
[----:B------:R-:W-:-:S04]  /*05f0*/  @!P2 IMAD.MOV.U32 R24, RZ, RZ, RZ ;  /* 0x000000ffff18a224 */ /* 0x000fc800078e00ff */
[----:B------:R-:W-:-:S08]  /*0600*/  DFMA R22, R22, R22, R22 ;  /* 0x000000161616722b */ /* 0x000fd00000000016 */
[----:B------:R-:W-:Y:S01]  /*0610*/  DFMA R22, R18, R22, R18 ;  /* 0x000000161216722b */ /* 0x000fe20000000012 */
[----:B------:R-:W-:Y:S01]  /*0620*/  SEL R19, R26, 0x63400000, !P1 ;  /* 0x634000001a137807 */ /* 0x000fe20004800000 */
[----:B------:R-:W-:-:S03]  /*0630*/  IMAD.MOV.U32 R18, RZ, RZ, R12 ;  /* 0x000000ffff127224 */ /* 0x000fc600078e000c */
[----:B------:R-:W-:-:S03]  /*0640*/  LOP3.LUT R19, R19, 0x800fffff, R13, 0xf8, !PT ;  /* 0x800fffff13137812 */ /* 0x000fc600078ef80d */
[----:B------:R-:W-:-:S03]  /*0650*/  DFMA R20, R22, -R16, 1 ;  /* 0x3ff000001614742b */ /* 0x000fc60000000810 */
[----:B------:R-:W-:-:S05]  /*0660*/  @!P2 DFMA R18, R18, 2, -R24 ;  /* 0x400000001212a82b */ /* 0x000fca0000000818 */
[----:B------:R-:W-:-:S08]  /*0670*/  DFMA R20, R22, R20, R22 ;  /* 0x000000141614722b */ /* 0x000fd00000000016 */
[----:B------:R-:W-:-:S08]  /*0680*/  DMUL R22, R20, R18 ;  /* 0x0000001214167228 */ /* 0x000fd00000000000 */
[----:B------:R-:W-:-:S08]  /*0690*/  DFMA R24, R22, -R16, R18 ;  /* 0x800000101618722b */ /* 0x000fd00000000012 */
[----:B------:R-:W-:Y:S01]  /*06a0*/  DFMA R24, R20, R24, R22 ;  /* 0x000000181418722b */ /* 0x000fe20000000016 */
[----:B------:R-:W-:Y:S01]  /*06b0*/  IMAD.MOV.U32 R23, RZ, RZ, R5 ;  /* 0x000000ffff177224 */ /* 0x000fe200078e0005 */
[----:B------:R-:W-:-:S05]  /*06c0*/  @!P2 LOP3.LUT R23, R19, 0x7ff00000, RZ, 0xc0, !PT ;  /* 0x7ff000001317a812 */ /* 0x000fca00078ec0ff */
[----:B------:R-:W-:-:S05]  /*06d0*/  VIADD R20, R23, 0xffffffff ;  /* 0xffffffff17147836 */ /* 0x000fca0000000000 */
[----:B------:R-:W-:Y:S01]  /*06e0*/  ISETP.GT.U32.AND P0, PT, R20, 0x7feffffe, PT ;  /* 0x7feffffe1400780c */ /* 0x000fe20003f04070 */
[----:B------:R-:W-:-:S05]  /*06f0*/  VIADD R20, R28, 0xffffffff ;  /* 0xffffffff1c147836 */ /* 0x000fca0000000000 */
[----:B------:R-:W-:-:S13]  /*0700*/  ISETP.GT.U32.OR P0, PT, R20, 0x7feffffe, P0 ;  /* 0x7feffffe1400780c */ /* 0x000fda0000704470 */
[----:B------:R-:W-:Y:S05]  /*0710*/  @P0 BRA `(.L_x_5) ;  /* 0x00000000006c0947 */ /* 0x000fea0003800000 */
[----:B------:R-:W-:-:S04]  /*0720*/  LOP3.LUT R20, R15, 0x7ff00000, RZ, 0xc0, !PT ;  /* 0x7ff000000f147812 */ /* 0x000fc800078ec0ff */
[CC--:B------:R-:W-:Y:S02]  /*0730*/  VIADDMNMX R12, R5.reuse, -R20.reuse, 0xb9600000, !PT ;  /* 0xb9600000050c7446 */ /* 0x0c0fe40007800914 */
[----:B------:R-:W-:Y:S02]  /*0740*/  ISETP.GE.U32.AND P0, PT, R5, R20, PT ;  /* 0x000000140500720c */ /* 0x000fe40003f06070 */
[----:B------:R-:W-:Y:S01]  /*0750*/  VIMNMX R5, PT, PT, R12, 0x46a00000, PT ;  /* 0x46a000000c057848 */ /* 0x000fe20003fe0100 */
[----:B------:R-:W-:Y:S01]  /*0760*/  IMAD.MOV.U32 R12, RZ, RZ, RZ ;  /* 0x000000ffff0c7224 */ /* 0x000fe200078e00ff */
[----:B------:R-:W-:-:S05]  /*0770*/  SEL R26, R26, 0x63400000, !P0 ;  /* 0x634000001a1a7807 */ /* 0x000fca0004000000 */
[----:B------:R-:W-:-:S04]  /*0780*/  IMAD.IADD R5, R5, 0x1, -R26 ;  /* 0x0000000105057824 */ /* 0x000fc800078e0a1a */
[----:B------:R-:W-:-:S06]  /*0790*/  VIADD R13, R5, 0x7fe00000 ;  /* 0x7fe00000050d7836 */ /* 0x000fcc0000000000 */
[----:B------:R-:W-:-:S10]  /*07a0*/  DMUL R20, R24, R12 ;  /* 0x0000000c18147228 */ /* 0x000fd40000000000 */
[----:B------:R-:W-:-:S13]  /*07b0*/  FSETP.GTU.AND P0, PT, |R21|, 1.469367938527859385e-39, PT ;  /* 0x001000001500780b */ /* 0x000fda0003f0c200 */
[----:B------:R-:W-:Y:S05]  /*07c0*/  @P0 BRA `(.L_x_6) ;  /* 0x0000000000940947 */ /* 0x000fea0003800000 */
[----:B------:R-:W-:Y:S01]  /*07d0*/  DFMA R16, R24, -R16, R18 ;  /* 0x800000101810722b */ /* 0x000fe20000000012 */
[----:B------:R-:W-:-:S09]  /*07e0*/  IMAD.MOV.U32 R14, RZ, RZ, RZ ;  /* 0x000000ffff0e7224 */ /* 0x000fd200078e00ff */
[C---:B------:R-:W-:Y:S02]  /*07f0*/  FSETP.NEU.AND P0, PT, R17.reuse, RZ, PT ;  /* 0x000000ff1100720b */ /* 0x040fe40003f0d000 */
[----:B------:R-:W-:-:S04]  /*0800*/  LOP3.LUT R19, R17, 0x80000000, R15, 0x48, !PT ;  /* 0x8000000011137812 */ /* 0x000fc800078e480f */
[----:B------:R-:W-:-:S07]  /*0810*/  LOP3.LUT R15, R19, R13, RZ, 0xfc, !PT ;  /* 0x0000000d130f7212 */ /* 0x000fce00078efcff */
[----:B------:R-:W-:Y:S05]  /*0820*/  @!P0 BRA `(.L_x_6) ;  /* 0x00000000007c8947 */ /* 0x000fea0003800000 */
[----:B------:R-:W-:Y:S01]  /*0830*/  IMAD.MOV R13, RZ, RZ, -R5 ;  /* 0x000000ffff0d7224 */ /* 0x000fe200078e0a05 */
[----:B------:R-:W-:Y:S01]  /*0840*/  DMUL.RP R14, R24, R14 ;  /* 0x0000000e180e7228 */ /* 0x000fe20000008000 */
[----:B------:R-:W-:Y:S01]  /*0850*/  IMAD.MOV.U32 R12, RZ, RZ, RZ ;  /* 0x000000ffff0c7224 */ /* 0x000fe200078e00ff */
[----:B------:R-:W-:-:S05]  /*0860*/  IADD3 R5, PT, PT, -R5, -0x43300000, RZ ;  /* 0xbcd0000005057810 */ /* 0x000fca0007ffe1ff */
[----:B------:R-:W-:-:S03]  /*0870*/  DFMA R12, R20, -R12, R24 ;  /* 0x8000000c140c722b */ /* 0x000fc60000000018 */
[----:B------:R-:W-:-:S07]  /*0880*/  LOP3.LUT R19, R15, R19, RZ, 0x3c, !PT ;  /* 0x000000130f137212 */ /* 0x000fce00078e3cff */
[----:B------:R-:W-:-:S04]  /*0890*/  FSETP.NEU.AND P0, PT, |R13|, R5, PT ;  /* 0x000000050d00720b */ /* 0x000fc80003f0d200 */
[----:B------:R-:W-:Y:S02]  /*08a0*/  FSEL R20, R14, R20, !P0 ;  /* 0x000000140e147208 */ /* 0x000fe40004000000 */
[----:B------:R-:W-:Y:S01]  /*08b0*/  FSEL R21, R19, R21, !P0 ;  /* 0x0000001513157208 */ /* 0x000fe20004000000 */
[----:B------:R-:W-:Y:S06]  /*08c0*/  BRA `(.L_x_6) ;  /* 0x0000000000547947 */ /* 0x000fec0003800000 */
.L_x_5:
[----:B------:R-:W-:-:S14]  /*08d0*/  DSETP.NAN.AND P0, PT, R12, R12, PT ;  /* 0x0000000c0c00722a */ /* 0x000fdc0003f08000 */
[----:B------:R-:W-:Y:S05]  /*08e0*/  @P0 BRA `(.L_x_7) ;  /* 0x0000000000440947 */ /* 0x000fea0003800000 */
[----:B------:R-:W-:-:S14]  /*08f0*/  DSETP.NAN.AND P0, PT, R14, R14, PT ;  /* 0x0000000e0e00722a */ /* 0x000fdc0003f08000 */
[----:B------:R-:W-:Y:S05]  /*0900*/  @P0 BRA `(.L_x_8) ;  /* 0x0000000000300947 */ /* 0x000fea0003800000 */
[----:B------:R-:W-:Y:S01]  /*0910*/  ISETP.NE.AND P0, PT, R23, R28, PT ;  /* 0x0000001c1700720c */ /* 0x000fe20003f05270 */
[----:B------:R-:W-:Y:S02]  /*0920*/  IMAD.MOV.U32 R20, RZ, RZ, 0x0 ;  /* 0x00000000ff147424 */ /* 0x000fe400078e00ff */
[----:B------:R-:W-:-:S10]  /*0930*/  IMAD.MOV.U32 R21, RZ, RZ, -0x80000 ;  /* 0xfff80000ff157424 */ /* 0x000fd400078e00ff */
[----:B------:R-:W-:Y:S05]  /*0940*/  @!P0 BRA `(.L_x_6) ;  /* 0x0000000000348947 */ /* 0x000fea0003800000 */
[----:B------:R-:W-:Y:S02]  /*0950*/  ISETP.NE.AND P0, PT, R23, 0x7ff00000, PT ;  /* 0x7ff000001700780c */ /* 0x000fe40003f05270 */
[----:B------:R-:W-:Y:S02]  /*0960*/  LOP3.LUT R21, R13, 0x80000000, R15, 0x48, !PT ;  /* 0x800000000d157812 */ /* 0x000fe400078e480f */
[----:B------:R-:W-:-:S13]  /*0970*/  ISETP.EQ.OR P0, PT, R28, RZ, !P0 ;  /* 0x000000ff1c00720c */ /* 0x000fda0004702670 */
[----:B------:R-:W-:Y:S01]  /*0980*/  @P0 LOP3.LUT R5, R21, 0x7ff00000, RZ, 0xfc, !PT ;  /* 0x7ff0000015050812 */ /* 0x000fe200078efcff */
[----:B------:R-:W-:Y:S02]  /*0990*/  @!P0 IMAD.MOV.U32 R20, RZ, RZ, RZ ;  /* 0x000000ffff148224 */ /* 0x000fe400078e00ff */
[----:B------:R-:W-:Y:S02]  /*09a0*/  @P0 IMAD.MOV.U32 R20, RZ, RZ, RZ ;  /* 0x000000ffff140224 */ /* 0x000fe400078e00ff */
[----:B------:R-:W-:Y:S01]  /*09b0*/  @P0 IMAD.MOV.U32 R21, RZ, RZ, R5 ;  /* 0x000000ffff150224 */ /* 0x000fe200078e0005 */
[----:B------:R-:W-:Y:S06]  /*09c0*/  BRA `(.L_x_6) ;  /* 0x0000000000147947 */ /* 0x000fec0003800000 */
.L_x_8:
[----:B------:R-:W-:Y:S01]  /*09d0*/  LOP3.LUT R21, R15, 0x80000, RZ, 0xfc, !PT ;  /* 0x000800000f157812 */ /* 0x000fe200078efcff */
[----:B------:R-:W-:Y:S01]  /*09e0*/  IMAD.MOV.U32 R20, RZ, RZ, R14 ;  /* 0x000000ffff147224 */ /* 0x000fe200078e000e */
[----:B------:R-:W-:Y:S06]  /*09f0*/  BRA `(.L_x_6) ;  /* 0x0000000000087947 */ /* 0x000fec0003800000 */
.L_x_7:
[----:B------:R-:W-:Y:S01]  /*0a00*/  LOP3.LUT R21, R13, 0x80000, RZ, 0xfc, !PT ;  /* 0x000800000d157812 */ /* 0x000fe200078efcff */
[----:B------:R-:W-:-:S07]  /*0a10*/  IMAD.MOV.U32 R20, RZ, RZ, R12 ;  /* 0x000000ffff147224 */ /* 0x000fce00078e000c */
.L_x_6:
[----:B------:R-:W-:Y:S05]  /*0a20*/  BSYNC.RECONVERGENT B1 ;  /* 0x0000000000017941 */ /* 0x000fea0003800200 */
.L_x_4:
[----:B------:R-:W-:Y:S02]  /*0a30*/  IMAD.MOV.U32 R12, RZ, RZ, R0 ;  /* 0x000000ffff0c7224 */ /* 0x000fe400078e0000 */
[----:B------:R-:W-:-:S04]  /*0a40*/  IMAD.MOV.U32 R13, RZ, RZ, 0x0 ;  /* 0x00000000ff0d7424 */ /* 0x000fc800078e00ff */
[----:B------:R-:W-:Y:S05]  /*0a50*/  RET.REL.NODEC R12 `(_Z22cuda_scale_grad_E2_GPUPdS_dS_iiiiii) ;  /* 0xfffffff40c687950 */ /* 0x000fea0003c3ffff */
.L_x_9:
        /* <DEDUP_REMOVED lines=10> */
.L_x_10:


//--------------------- .nv.global.init           --------------------------
	.section	.nv.global.init,"aw",@progbits
.nv.global.init:
	.type		$str,@object
	.size		$str,(.L_43 - $str)
$str:
        /*0000*/ 	.byte	0x47, 0x50, 0x55, 0x20, 0x69, 0x3d, 0x25, 0x64, 0x20, 0x6a, 0x3d, 0x25, 0x64, 0x20, 0x61, 0x6e
        /*0010*/ 	.byte	0x73, 0x3d, 0x25, 0x6c, 0x66, 0x20, 0x25, 0x6c, 0x66, 0x20, 0x25, 0x6c, 0x66, 0x20, 0x0a, 0x00
.L_43:


//--------------------- .nv.shared.reserved.0     --------------------------
	.section	.nv.shared.reserved.0,"aw",@nobits
	.weak		__nv_reservedSMEM_offset_0_alias
	.size		__nv_reservedSMEM_offset_0_alias, 0, 64
	.other		__nv_reservedSMEM_offset_0_alias,@"STO_CUDA_RESERVED_SHARED STV_DEFAULT"
__nv_reservedSMEM_offset_0_alias:
	.zero		0
	.zero		64


//--------------------- .nv.global                --------------------------
	.section	.nv.global,"aw",@nobits
.nv.global:
	.type		_ZN34_INTERNAL_25e23326_4_k_cu_a706db866thrust24THRUST_300001_SM_1000_NS3seqE,@object
	.size		_ZN34_INTERNAL_25e23326_4_k_cu_a706db866thrust24THRUST_300001_SM_1000_NS3seqE,(_ZN34_INTERNAL_25e23326_4_k_cu_a706db864cuda3std3__48in_placeE - _ZN34_INTERNAL_25e23326_4_k_cu_a706db866thrust24THRUST_300001_SM_1000_NS3seqE)
_ZN34_INTERNAL_25e23326_4_k_cu_a706db866thrust24THRUST_300001_SM_1000_NS3seqE:
	.zero		1
	.type		_ZN34_INTERNAL_25e23326_4_k_cu_a706db864cuda3std3__48in_placeE,@object
	.size		_ZN34_INTERNAL_25e23326_4_k_cu_a706db864cuda3std3__48in_placeE,(_ZN34_INTERNAL_25e23326_4_k_cu_a706db864cuda3std6ranges3__45__cpo4sizeE - _ZN34_INTERNAL_25e23326_4_k_cu_a706db864cuda3std3__48in_placeE)
_ZN34_INTERNAL_25e23326_4_k_cu_a706db864cuda3std3__48in_placeE:
	.zero		1
	.type		_ZN34_INTERNAL_25e23326_4_k_cu_a706db864cuda3std6ranges3__45__cpo4sizeE,@object
	.size		_ZN34_INTERNAL_25e23326_4_k_cu_a706db864cuda3std6ranges3__45__cpo4sizeE,(_ZN34_INTERNAL_25e23326_4_k_cu_a706db866thrust24THRUST_300001_SM_1000_NS12placeholders2_3E - _ZN34_INTERNAL_25e23326_4_k_cu_a706db864cuda3std6ranges3__45__cpo4sizeE)
_ZN34_INTERNAL_25e23326_4_k_cu_a706db864cuda3std6ranges3__45__cpo4sizeE:
	.zero		1
	.type		_ZN34_INTERNAL_25e23326_4_k_cu_a706db866thrust24THRUST_300001_SM_1000_NS12placeholders2_3E,@object
	.size		_ZN34_INTERNAL_25e23326_4_k_cu_a706db866thrust24THRUST_300001_SM_1000_NS12placeholders2_3E,(_ZN34_INTERNAL_25e23326_4_k_cu_a706db864cuda3std3__45__cpo6cbeginE - _ZN34_INTERNAL_25e23326_4_k_cu_a706db866thrust24THRUST_300001_SM_1000_NS12placeholders2_3E)
_ZN34_INTERNAL_25e23326_4_k_cu_a706db866thrust24THRUST_300001_SM_1000_NS12placeholders2_3E:
	.zero		1
	.type		_ZN34_INTERNAL_25e23326_4_k_cu_a706db864cuda3std3__45__cpo6cbeginE,@object
	.size		_ZN34_INTERNAL_25e23326_4_k_cu_a706db864cuda3std3__45__cpo6cbeginE,(_ZN34_INTERNAL_25e23326_4_k_cu_a706db864cuda3std6ranges3__45__cpo6cbeginE - _ZN34_INTERNAL_25e23326_4_k_cu_a706db864cuda3std3__45__cpo6cbeginE)
_ZN34_INTERNAL_25e23326_4_k_cu_a706db864cuda3std3__45__cpo6cbeginE:
	.zero		1
	.type		_ZN34_INTERNAL_25e23326_4_k_cu_a706db864cuda3std6ranges3__45__cpo6cbeginE,@object
	.size		_ZN34_INTERNAL_25e23326_4_k_cu_a706db864cuda3std6ranges3__45__cpo6cbeginE,(_ZN34_INTERNAL_25e23326_4_k_cu_a706db866thrust24THRUST_300001_SM_1000_NS12placeholders2_7E - _ZN34_INTERNAL_25e23326_4_k_cu_a706db864cuda3std6ranges3__45__cpo6cbeginE)
_ZN34_INTERNAL_25e23326_4_k_cu_a706db864cuda3std6ranges3__45__cpo6cbeginE:
	.zero		1
	.type		_ZN34_INTERNAL_25e23326_4_k_cu_a706db866thrust24THRUST_300001_SM_1000_NS12placeholders2_7E,@object
	.size		_ZN34_INTERNAL_25e23326_4_k_cu_a706db866thrust24THRUST_300001_SM_1000_NS12placeholders2_7E,(_ZN34_INTERNAL_25e23326_4_k_cu_a706db864cuda3std3__45__cpo7crbeginE - _ZN34_INTERNAL_25e23326_4_k_cu_a706db866thrust24THRUST_300001_SM_1000_NS12placeholders2_7E)
_ZN34_INTERNAL_25e23326_4_k_cu_a706db866thrust24THRUST_300001_SM_1000_NS12placeholders2_7E:
	.zero		1
	.type		_ZN34_INTERNAL_25e23326_4_k_cu_a706db864cuda3std3__45__cpo7crbeginE,@object
	.size		_ZN34_INTERNAL_25e23326_4_k_cu_a706db864cuda3std3__45__cpo7crbeginE,(_ZN34_INTERNAL_25e23326_4_k_cu_a706db864cuda3std6ranges3__45__cpo4nextE - _ZN34_INTERNAL_25e23326_4_k_cu_a706db864cuda3std3__45__cpo7crbeginE)
_ZN34_INTERNAL_25e23326_4_k_cu_a706db864cuda3std3__45__cpo7crbeginE:
	.zero		1
	.type		_ZN34_INTERNAL_25e23326_4_k_cu_a706db864cuda3std6ranges3__45__cpo4nextE,@object
	.size		_ZN34_INTERNAL_25e23326_4_k_cu_a706db864cuda3std6ranges3__45__cpo4nextE,(_ZN34_INTERNAL_25e23326_4_k_cu_a706db864cuda3std6ranges3__45__cpo4swapE - _ZN34_INTERNAL_25e23326_4_k_cu_a706db864cuda3std6ranges3__45__cpo4nextE)
_ZN34_INTERNAL_25e23326_4_k_cu_a706db864cuda3std6ranges3__45__cpo4nextE:
	.zero		1
	.type		_ZN34_INTERNAL_25e23326_4_k_cu_a706db864cuda3std6ranges3__45__cpo4swapE,@object
	.size		_ZN34_INTERNAL_25e23326_4_k_cu_a706db864cuda3std6ranges3__45__cpo4swapE,(_ZN34_INTERNAL_25e23326_4_k_cu_a706db866thrust24THRUST_300001_SM_1000_NS8cuda_cub10par_nosyncE - _ZN34_INTERNAL_25e23326_4_k_cu_a706db864cuda3std6ranges3__45__cpo4swapE)
_ZN34_INTERNAL_25e23326_4_k_cu_a706db864cuda3std6ranges3__45__cpo4swapE:
	.zero		1
	.type		_ZN34_INTERNAL_25e23326_4_k_cu_a706db866thrust24THRUST_300001_SM_1000_NS8cuda_cub10par_nosyncE,@object
	.size		_ZN34_INTERNAL_25e23326_4_k_cu_a706db866thrust24THRUST_300001_SM_1000_NS8cuda_cub10par_nosyncE,(_ZN34_INTERNAL_25e23326_4_k_cu_a706db866thrust24THRUST_300001_SM_1000_NS12placeholders2_9E - _ZN34_INTERNAL_25e23326_4_k_cu_a706db866thrust24THRUST_300001_SM_1000_NS8cuda_cub10par_nosyncE)
_ZN34_INTERNAL_25e23326_4_k_cu_a706db866thrust24THRUST_300001_SM_1000_NS8cuda_cub10par_nosyncE:
	.zero		1
	.type		_ZN34_INTERNAL_25e23326_4_k_cu_a706db866thrust24THRUST_300001_SM_1000_NS12placeholders2_9E,@object
	.size		_ZN34_INTERNAL_25e23326_4_k_cu_a706db866thrust24THRUST_300001_SM_1000_NS12placeholders2_9E,(_ZN34_INTERNAL_25e23326_4_k_cu_a706db864cuda3std3__436_GLOBAL__N__25e23326_4_k_cu_a706db866ignoreE - _ZN34_INTERNAL_25e23326_4_k_cu_a706db866thrust24THRUST_300001_SM_1000_NS12placeholders2_9E)
_ZN34_INTERNAL_25e23326_4_k_cu_a706db866thrust24THRUST_300001_SM_1000_NS12placeholders2_9E:
	.zero		1
	.type		_ZN34_INTERNAL_25e23326_4_k_cu_a706db864cuda3std3__436_GLOBAL__N__25e23326_4_k_cu_a706db866ignoreE,@object
	.size		_ZN34_INTERNAL_25e23326_4_k_cu_a706db864cuda3std3__436_GLOBAL__N__25e23326_4_k_cu_a706db866ignoreE,(_ZN34_INTERNAL_25e23326_4_k_cu_a706db864cuda3std6ranges3__45__cpo4dataE - _ZN34_INTERNAL_25e23326_4_k_cu_a706db864cuda3std3__436_GLOBAL__N__25e23326_4_k_cu_a706db866ignoreE)
_ZN34_INTERNAL_25e23326_4_k_cu_a706db864cuda3std3__436_GLOBAL__N__25e23326_4_k_cu_a706db866ignoreE:
	.zero		1
	.type		_ZN34_INTERNAL_25e23326_4_k_cu_a706db864cuda3std6ranges3__45__cpo4dataE,@object
	.size		_ZN34_INTERNAL_25e23326_4_k_cu_a706db864cuda3std6ranges3__45__cpo4dataE,(_ZN34_INTERNAL_25e23326_4_k_cu_a706db866thrust24THRUST_300001_SM_1000_NS12placeholders2_1E - _ZN34_INTERNAL_25e23326_4_k_cu_a706db864cuda3std6ranges3__45__cpo4dataE)
_ZN34_INTERNAL_25e23326_4_k_cu_a706db864cuda3std6ranges3__45__cpo4dataE:
	.zero		1
	.type		_ZN34_INTERNAL_25e23326_4_k_cu_a706db866thrust24THRUST_300001_SM_1000_NS12placeholders2_1E,@object
	.size		_ZN34_INTERNAL_25e23326_4_k_cu_a706db866thrust24THRUST_300001_SM_1000_NS12placeholders2_1E,(_ZN34_INTERNAL_25e23326_4_k_cu_a706db864cuda3std3__45__cpo5beginE - _ZN34_INTERNAL_25e23326_4_k_cu_a706db866thrust24THRUST_300001_SM_1000_NS12placeholders2_1E)
_ZN34_INTERNAL_25e23326_4_k_cu_a706db866thrust24THRUST_300001_SM_1000_NS12placeholders2_1E:
	.zero		1
	.type		_ZN34_INTERNAL_25e23326_4_k_cu_a706db864cuda3std3__45__cpo5beginE,@object
	.size		_ZN34_INTERNAL_25e23326_4_k_cu_a706db864cuda3std3__45__cpo5beginE,(_ZN34_INTERNAL_25e23326_4_k_cu_a706db864cuda3std6ranges3__45__cpo5beginE - _ZN34_INTERNAL_25e23326_4_k_cu_a706db864cuda3std3__45__cpo5beginE)
_ZN34_INTERNAL_25e23326_4_k_cu_a706db864cuda3std3__45__cpo5beginE:
	.zero		1
	.type		_ZN34_INTERNAL_25e23326_4_k_cu_a706db864cuda3std6ranges3__45__cpo5beginE,@object
	.size		_ZN34_INTERNAL_25e23326_4_k_cu_a706db864cuda3std6ranges3__45__cpo5beginE,(_ZN34_INTERNAL_25e23326_4_k_cu_a706db866thrust24THRUST_300001_SM_1000_NS12placeholders2_5E - _ZN34_INTERNAL_25e23326_4_k_cu_a706db864cuda3std6ranges3__45__cpo5beginE)
_ZN34_INTERNAL_25e23326_4_k_cu_a706db864cuda3std6ranges3__45__cpo5beginE:
	.zero		1
	.type		_ZN34_INTERNAL_25e23326_4_k_cu_a706db866thrust24THRUST_300001_SM_1000_NS12placeholders2_5E,@object
	.size		_ZN34_INTERNAL_25e23326_4_k_cu_a706db866thrust24THRUST_300001_SM_1000_NS12placeholders2_5E,(_ZN34_INTERNAL_25e23326_4_k_cu_a706db864cuda3std3__45__cpo6rbeginE - _ZN34_INTERNAL_25e23326_4_k_cu_a706db866thrust24THRUST_300001_SM_1000_NS12placeholders2_5E)
_ZN34_INTERNAL_25e23326_4_k_cu_a706db866thrust24THRUST_300001_SM_1000_NS12placeholders2_5E:
	.zero		1
	.type		_ZN34_INTERNAL_25e23326_4_k_cu_a706db864cuda3std3__45__cpo6rbeginE,@object
	.size		_ZN34_INTERNAL_25e23326_4_k_cu_a706db864cuda3std3__45__cpo6rbeginE,(_ZN34_INTERNAL_25e23326_4_k_cu_a706db864cuda3std6ranges3__45__cpo7advanceE - _ZN34_INTERNAL_25e23326_4_k_cu_a706db864cuda3std3__45__cpo6rbeginE)
_ZN34_INTERNAL_25e23326_4_k_cu_a706db864cuda3std3__45__cpo6rbeginE:
	.zero		1
	.type		_ZN34_INTERNAL_25e23326_4_k_cu_a706db864cuda3std6ranges3__45__cpo7advanceE,@object
	.size		_ZN34_INTERNAL_25e23326_4_k_cu_a706db864cuda3std6ranges3__45__cpo7advanceE,(_ZN34_INTERNAL_25e23326_4_k_cu_a706db864cuda3std3__47nulloptE - _ZN34_INTERNAL_25e23326_4_k_cu_a706db864cuda3std6ranges3__45__cpo7advanceE)
_ZN34_INTERNAL_25e23326_4_k_cu_a706db864cuda3std6ranges3__45__cpo7advanceE:
	.zero		1
	.type		_ZN34_INTERNAL_25e23326_4_k_cu_a706db864cuda3std3__47nulloptE,@object
	.size		_ZN34_INTERNAL_25e23326_4_k_cu_a706db864cuda3std3__47nulloptE,(_ZN34_INTERNAL_25e23326_4_k_cu_a706db864cuda3std6ranges3__45__cpo8distanceE - _ZN34_INTERNAL_25e23326_4_k_cu_a706db864cuda3std3__47nulloptE)
_ZN34_INTERNAL_25e23326_4_k_cu_a706db864cuda3std3__47nulloptE:
	.zero		1
	.type		_ZN34_INTERNAL_25e23326_4_k_cu_a706db864cuda3std6ranges3__45__cpo8distanceE,@object
	.size		_ZN34_INTERNAL_25e23326_4_k_cu_a706db864cuda3std6ranges3__45__cpo8distanceE,(_ZN34_INTERNAL_25e23326_4_k_cu_a706db866thrust24THRUST_300001_SM_1000_NS12placeholders3_10E - _ZN34_INTERNAL_25e23326_4_k_cu_a706db864cuda3std6ranges3__45__cpo8distanceE)
_ZN34_INTERNAL_25e23326_4_k_cu_a706db864cuda3std6ranges3__45__cpo8distanceE:
	.zero		1
	.type		_ZN34_INTERNAL_25e23326_4_k_cu_a706db866thrust24THRUST_300001_SM_1000_NS12placeholders3_10E,@object
	.size		_ZN34_INTERNAL_25e23326_4_k_cu_a706db866thrust24THRUST_300001_SM_1000_NS12placeholders3_10E,(_ZN34_INTERNAL_25e23326_4_k_cu_a706db864cuda3std3__419piecewise_constructE - _ZN34_INTERNAL_25e23326_4_k_cu_a706db866thrust24THRUST_300001_SM_1000_NS12placeholders3_10E)
_ZN34_INTERNAL_25e23326_4_k_cu_a706db866thrust24THRUST_300001_SM_1000_NS12placeholders3_10E:
	.zero		1
	.type		_ZN34_INTERNAL_25e23326_4_k_cu_a706db864cuda3std3__419piecewise_constructE,@object
	.size		_ZN34_INTERNAL_25e23326_4_k_cu_a706db864cuda3std3__419piecewise_constructE,(_ZN34_INTERNAL_25e23326_4_k_cu_a706db864cuda3std6ranges3__45__cpo5cdataE - _ZN34_INTERNAL_25e23326_4_k_cu_a706db864cuda3std3__419piecewise_constructE)
_ZN34_INTERNAL_25e23326_4_k_cu_a706db864cuda3std3__419piecewise_constructE:
	.zero		1
	.type		_ZN34_INTERNAL_25e23326_4_k_cu_a706db864cuda3std6ranges3__45__cpo5cdataE,@object
	.size		_ZN34_INTERNAL_25e23326_4_k_cu_a706db864cuda3std6ranges3__45__cpo5cdataE,(_ZN34_INTERNAL_25e23326_4_k_cu_a706db866thrust24THRUST_300001_SM_1000_NS12placeholders2_2E - _ZN34_INTERNAL_25e23326_4_k_cu_a706db864cuda3std6ranges3__45__cpo5cdataE)
_ZN34_INTERNAL_25e23326_4_k_cu_a706db864cuda3std6ranges3__45__cpo5cdataE:
	.zero		1
	.type		_ZN34_INTERNAL_25e23326_4_k_cu_a706db866thrust24THRUST_300001_SM_1000_NS12placeholders2_2E,@object
	.size		_ZN34_INTERNAL_25e23326_4_k_cu_a706db866thrust24THRUST_300001_SM_1000_NS12placeholders2_2E,(_ZN34_INTERNAL_25e23326_4_k_cu_a706db864cuda3std3__45__cpo3endE - _ZN34_INTERNAL_25e23326_4_k_cu_a706db866thrust24THRUST_300001_SM_1000_NS12placeholders2_2E)
_ZN34_INTERNAL_25e23326_4_k_cu_a706db866thrust24THRUST_300001_SM_1000_NS12placeholders2_2E:
	.zero		1
	.type		_ZN34_INTERNAL_25e23326_4_k_cu_a706db864cuda3std3__45__cpo3endE,@object
	.size		_ZN34_INTERNAL_25e23326_4_k_cu_a706db864cuda3std3__45__cpo3endE,(_ZN34_INTERNAL_25e23326_4_k_cu_a706db864cuda3std6ranges3__45__cpo3endE - _ZN34_INTERNAL_25e23326_4_k_cu_a706db864cuda3std3__45__cpo3endE)
_ZN34_INTERNAL_25e23326_4_k_cu_a706db864cuda3std3__45__cpo3endE:
	.zero		1
	.type		_ZN34_INTERNAL_25e23326_4_k_cu_a706db864cuda3std6ranges3__45__cpo3endE,@object
	.size		_ZN34_INTERNAL_25e23326_4_k_cu_a706db864cuda3std6ranges3__45__cpo3endE,(_ZN34_INTERNAL_25e23326_4_k_cu_a706db866thrust24THRUST_300001_SM_1000_NS12placeholders2_6E - _ZN34_INTERNAL_25e23326_4_k_cu_a706db864cuda3std6ranges3__45__cpo3endE)
_ZN34_INTERNAL_25e23326_4_k_cu_a706db864cuda3std6ranges3__45__cpo3endE:
	.zero		1
	.type		_ZN34_INTERNAL_25e23326_4_k_cu_a706db866thrust24THRUST_300001_SM_1000_NS12placeholders2_6E,@object
	.size		_ZN34_INTERNAL_25e23326_4_k_cu_a706db866thrust24THRUST_300001_SM_1000_NS12placeholders2_6E,(_ZN34_INTERNAL_25e23326_4_k_cu_a706db864cuda3std3__45__cpo4rendE - _ZN34_INTERNAL_25e23326_4_k_cu_a706db866thrust24THRUST_300001_SM_1000_NS12placeholders2_6E)
_ZN34_INTERNAL_25e23326_4_k_cu_a706db866thrust24THRUST_300001_SM_1000_NS12placeholders2_6E:
	.zero		1
	.type		_ZN34_INTERNAL_25e23326_4_k_cu_a706db864cuda3std3__45__cpo4rendE,@object
	.size		_ZN34_INTERNAL_25e23326_4_k_cu_a706db864cuda3std3__45__cpo4rendE,(_ZN34_INTERNAL_25e23326_4_k_cu_a706db864cuda3std6ranges3__45__cpo9iter_swapE - _ZN34_INTERNAL_25e23326_4_k_cu_a706db864cuda3std3__45__cpo4rendE)
_ZN34_INTERNAL_25e23326_4_k_cu_a706db864cuda3std3__45__cpo4rendE:
	.zero		1
	.type		_ZN34_INTERNAL_25e23326_4_k_cu_a706db864cuda3std6ranges3__45__cpo9iter_swapE,@object
	.size		_ZN34_INTERNAL_25e23326_4_k_cu_a706db864cuda3std6ranges3__45__cpo9iter_swapE,(_ZN34_INTERNAL_25e23326_4_k_cu_a706db864cuda3std3__48unexpectE - _ZN34_INTERNAL_25e23326_4_k_cu_a706db864cuda3std6ranges3__45__cpo9iter_swapE)
_ZN34_INTERNAL_25e23326_4_k_cu_a706db864cuda3std6ranges3__45__cpo9iter_swapE:
	.zero		1
	.type		_ZN34_INTERNAL_25e23326_4_k_cu_a706db864cuda3std3__48unexpectE,@object
	.size		_ZN34_INTERNAL_25e23326_4_k_cu_a706db864cuda3std3__48unexpectE,(_ZN34_INTERNAL_25e23326_4_k_cu_a706db866thrust24THRUST_300001_SM_1000_NS8cuda_cub3parE - _ZN34_INTERNAL_25e23326_4_k_cu_a706db864cuda3std3__48unexpectE)
_ZN34_INTERNAL_25e23326_4_k_cu_a706db864cuda3std3__48unexpectE:
	.zero		1
	.type		_ZN34_INTERNAL_25e23326_4_k_cu_a706db866thrust24THRUST_300001_SM_1000_NS8cuda_cub3parE,@object
	.size		_ZN34_INTERNAL_25e23326_4_k_cu_a706db866thrust24THRUST_300001_SM_1000_NS8cuda_cub3parE,(_ZN34_INTERNAL_25e23326_4_k_cu_a706db866thrust24THRUST_300001_SM_1000_NS12placeholders2_4E - _ZN34_INTERNAL_25e23326_4_k_cu_a706db866thrust24THRUST_300001_SM_1000_NS8cuda_cub3parE)
_ZN34_INTERNAL_25e23326_4_k_cu_a706db866thrust24THRUST_300001_SM_1000_NS8cuda_cub3parE:
	.zero		1
	.type		_ZN34_INTERNAL_25e23326_4_k_cu_a706db866thrust24THRUST_300001_SM_1000_NS12placeholders2_4E,@object
	.size		_ZN34_INTERNAL_25e23326_4_k_cu_a706db866thrust24THRUST_300001_SM_1000_NS12placeholders2_4E,(_ZN34_INTERNAL_25e23326_4_k_cu_a706db864cuda3std3__45__cpo4cendE - _ZN34_INTERNAL_25e23326_4_k_cu_a706db866thrust24THRUST_300001_SM_1000_NS12placeholders2_4E)
_ZN34_INTERNAL_25e23326_4_k_cu_a706db866thrust24THRUST_300001_SM_1000_NS12placeholders2_4E:
	.zero		1
	.type		_ZN34_INTERNAL_25e23326_4_k_cu_a706db864cuda3std3__45__cpo4cendE,@object
	.size		_ZN34_INTERNAL_25e23326_4_k_cu_a706db864cuda3std3__45__cpo4cendE,(_ZN34_INTERNAL_25e23326_4_k_cu_a706db864cuda3std6ranges3__45__cpo4cendE - _ZN34_INTERNAL_25e23326_4_k_cu_a706db864cuda3std3__45__cpo4cendE)
_ZN34_INTERNAL_25e23326_4_k_cu_a706db864cuda3std3__45__cpo4cendE:
	.zero		1
	.type		_ZN34_INTERNAL_25e23326_4_k_cu_a706db864cuda3std6ranges3__45__cpo4cendE,@object
	.size		_ZN34_INTERNAL_25e23326_4_k_cu_a706db864cuda3std6ranges3__45__cpo4cendE,(_ZN34_INTERNAL_25e23326_4_k_cu_a706db864cuda3std3__420unreachable_sentinelE - _ZN34_INTERNAL_25e23326_4_k_cu_a706db864cuda3std6ranges3__45__cpo4cendE)
_ZN34_INTERNAL_25e23326_4_k_cu_a706db864cuda3std6ranges3__45__cpo4cendE:
	.zero		1
	.type		_ZN34_INTERNAL_25e23326_4_k_cu_a706db864cuda3std3__420unreachable_sentinelE,@object
	.size		_ZN34_INTERNAL_25e23326_4_k_cu_a706db864cuda3std3__420unreachable_sentinelE,(_ZN34_INTERNAL_25e23326_4_k_cu_a706db864cuda3std6ranges3__45__cpo5ssizeE - _ZN34_INTERNAL_25e23326_4_k_cu_a706db864cuda3std3__420unreachable_sentinelE)
_ZN34_INTERNAL_25e23326_4_k_cu_a706db864cuda3std3__420unreachable_sentinelE:
	.zero		1
	.type		_ZN34_INTERNAL_25e23326_4_k_cu_a706db864cuda3std6ranges3__45__cpo5ssizeE,@object
	.size		_ZN34_INTERNAL_25e23326_4_k_cu_a706db864cuda3std6ranges3__45__cpo5ssizeE,(_ZN34_INTERNAL_25e23326_4_k_cu_a706db866thrust24THRUST_300001_SM_1000_NS12placeholders2_8E - _ZN34_INTERNAL_25e23326_4_k_cu_a706db864cuda3std6ranges3__45__cpo5ssizeE)
_ZN34_INTERNAL_25e23326_4_k_cu_a706db864cuda3std6ranges3__45__cpo5ssizeE:
	.zero		1
	.type		_ZN34_INTERNAL_25e23326_4_k_cu_a706db866thrust24THRUST_300001_SM_1000_NS12placeholders2_8E,@object
	.size		_ZN34_INTERNAL_25e23326_4_k_cu_a706db866thrust24THRUST_300001_SM_1000_NS12placeholders2_8E,(_ZN34_INTERNAL_25e23326_4_k_cu_a706db864cuda3std3__45__cpo5crendE - _ZN34_INTERNAL_25e23326_4_k_cu_a706db866thrust24THRUST_300001_SM_1000_NS12placeholders2_8E)
_ZN34_INTERNAL_25e23326_4_k_cu_a706db866thrust24THRUST_300001_SM_1000_NS12placeholders2_8E:
	.zero		1
	.type		_ZN34_INTERNAL_25e23326_4_k_cu_a706db864cuda3std3__45__cpo5crendE,@object
	.size		_ZN34_INTERNAL_25e23326_4_k_cu_a706db864cuda3std3__45__cpo5crendE,(_ZN34_INTERNAL_25e23326_4_k_cu_a706db864cuda3std6ranges3__45__cpo4prevE - _ZN34_INTERNAL_25e23326_4_k_cu_a706db864cuda3std3__45__cpo5crendE)
_ZN34_INTERNAL_25e23326_4_k_cu_a706db864cuda3std3__45__cpo5crendE:
	.zero		1
	.type		_ZN34_INTERNAL_25e23326_4_k_cu_a706db864cuda3std6ranges3__45__cpo4prevE,@object
	.size		_ZN34_INTERNAL_25e23326_4_k_cu_a706db864cuda3std6ranges3__45__cpo4prevE,(_ZN34_INTERNAL_25e23326_4_k_cu_a706db864cuda3std6ranges3__45__cpo9iter_moveE - _ZN34_INTERNAL_25e23326_4_k_cu_a706db864cuda3std6ranges3__45__cpo4prevE)
_ZN34_INTERNAL_25e23326_4_k_cu_a706db864cuda3std6ranges3__45__cpo4prevE:
	.zero		1
	.type		_ZN34_INTERNAL_25e23326_4_k_cu_a706db864cuda3std6ranges3__45__cpo9iter_moveE,@object
	.size		_ZN34_INTERNAL_25e23326_4_k_cu_a706db864cuda3std6ranges3__45__cpo9iter_moveE,(_ZN34_INTERNAL_25e23326_4_k_cu_a706db866thrust24THRUST_300001_SM_1000_NS6system6detail10sequential3seqE - _ZN34_INTERNAL_25e23326_4_k_cu_a706db864cuda3std6ranges3__45__cpo9iter_moveE)
_ZN34_INTERNAL_25e23326_4_k_cu_a706db864cuda3std6ranges3__45__cpo9iter_moveE:
	.zero		1
	.type		_ZN34_INTERNAL_25e23326_4_k_cu_a706db866thrust24THRUST_300001_SM_1000_NS6system6detail10sequential3seqE,@object
	.size		_ZN34_INTERNAL_25e23326_4_k_cu_a706db866thrust24THRUST_300001_SM_1000_NS6system6detail10sequential3seqE,(.L_31 - _ZN34_INTERNAL_25e23326_4_k_cu_a706db866thrust24THRUST_300001_SM_1000_NS6system6detail10sequential3seqE)
_ZN34_INTERNAL_25e23326_4_k_cu_a706db866thrust24THRUST_300001_SM_1000_NS6system6detail10sequential3seqE:
	.zero		1
.L_31:


//--------------------- .nv.constant0._ZN3cub18CUB_300001_SM_10006detail11EmptyKernelIvEEvv --------------------------
	.section	.nv.constant0._ZN3cub18CUB_300001_SM_10006detail11EmptyKernelIvEEvv,"a",@progbits
	.sectionflags	@""
	.align	4
.nv.constant0._ZN3cub18CUB_300001_SM_10006detail11EmptyKernelIvEEvv:
	.zero		896


//--------------------- .nv.constant0._Z22cuda_scale_grad_E2_GPUPdS_dS_iiiiii --------------------------
	.section	.nv.constant0._Z22cuda_scale_grad_E2_GPUPdS_dS_iiiiii,"a",@progbits
	.sectionflags	@""
	.align	4
.nv.constant0._Z22cuda_scale_grad_E2_GPUPdS_dS_iiiiii:
	.zero		952


//--------------------- SYMBOLS --------------------------

	.type		.nv.reservedSmem.offset0,@object
	.size		.nv.reservedSmem.offset0,0x4
	.type		vprintf,@function
